







.version 5.0
.target sm_61
.address_size 64


.global .align 8 .b8 _ZTVSt9basic_iosIcSt11char_traitsIcEE[32];
.global .align 8 .b8 _ZTTSo[8];
.global .align 8 .b8 _ZTVSt15basic_streambufIcSt11char_traitsIcEE[128];
.global .align 8 .b8 _ZTVNSt7__cxx1115basic_stringbufIcSt11char_traitsIcESaIcEEE[128];
.global .align 8 .b8 _ZTTNSt7__cxx1119basic_ostringstreamIcSt11char_traitsIcESaIcEEE[8];
.global .align 8 .b8 _ZTVN10__cxxabiv119__pointer_type_infoE[8];
.global .align 8 .b8 _ZTVN10__cxxabiv120__function_type_infoE[8];
.global .align 8 .b8 _ZTVN10__cxxabiv117__class_type_infoE[8];
.global .align 8 .b8 _ZTVN10__cxxabiv120__si_class_type_infoE[8];
.global .align 8 .b8 _ZTVN3c105ErrorE[40];
.global .align 8 .b8 _ZTVN6caffe28OperatorINS_11CUDAContextEEE[136];
.global .align 8 .b8 _ZTVN6caffe29GRUUnitOpIfNS_11CUDAContextEEE[136];
.global .align 8 .b8 _ZTVN6caffe217GRUUnitGradientOpIfNS_11CUDAContextEEE[136];

.visible .entry _ZN6caffe26detail13GRUUnitKernelIfEEviiiPKT_S4_PKibPS2_(
.param .u32 _ZN6caffe26detail13GRUUnitKernelIfEEviiiPKT_S4_PKibPS2__param_0,
.param .u32 _ZN6caffe26detail13GRUUnitKernelIfEEviiiPKT_S4_PKibPS2__param_1,
.param .u32 _ZN6caffe26detail13GRUUnitKernelIfEEviiiPKT_S4_PKibPS2__param_2,
.param .u64 _ZN6caffe26detail13GRUUnitKernelIfEEviiiPKT_S4_PKibPS2__param_3,
.param .u64 _ZN6caffe26detail13GRUUnitKernelIfEEviiiPKT_S4_PKibPS2__param_4,
.param .u64 _ZN6caffe26detail13GRUUnitKernelIfEEviiiPKT_S4_PKibPS2__param_5,
.param .u8 _ZN6caffe26detail13GRUUnitKernelIfEEviiiPKT_S4_PKibPS2__param_6,
.param .u64 _ZN6caffe26detail13GRUUnitKernelIfEEviiiPKT_S4_PKibPS2__param_7
)
{
.reg .pred %p<12>;
.reg .b16 %rs<3>;
.reg .f32 %f<56>;
.reg .b32 %r<26>;
.reg .b64 %rd<41>;


ld.param.u32 %r2, [_ZN6caffe26detail13GRUUnitKernelIfEEviiiPKT_S4_PKibPS2__param_1];
ld.param.u32 %r3, [_ZN6caffe26detail13GRUUnitKernelIfEEviiiPKT_S4_PKibPS2__param_2];
ld.param.u64 %rd16, [_ZN6caffe26detail13GRUUnitKernelIfEEviiiPKT_S4_PKibPS2__param_3];
ld.param.u64 %rd17, [_ZN6caffe26detail13GRUUnitKernelIfEEviiiPKT_S4_PKibPS2__param_4];
ld.param.u64 %rd18, [_ZN6caffe26detail13GRUUnitKernelIfEEviiiPKT_S4_PKibPS2__param_5];
ld.param.u64 %rd19, [_ZN6caffe26detail13GRUUnitKernelIfEEviiiPKT_S4_PKibPS2__param_7];
ld.param.s8 %rs1, [_ZN6caffe26detail13GRUUnitKernelIfEEviiiPKT_S4_PKibPS2__param_6];
mov.u32 %r1, %ntid.x;
mov.u32 %r4, %ctaid.x;
mov.u32 %r5, %tid.x;
mad.lo.s32 %r6, %r1, %r4, %r5;
cvt.u64.u32	%rd38, %r6;
ld.param.s32 %rd2, [_ZN6caffe26detail13GRUUnitKernelIfEEviiiPKT_S4_PKibPS2__param_0];
setp.ge.u64	%p1, %rd38, %rd2;
@%p1 bra BB0_13;

cvta.to.global.u64 %rd3, %rd19;
cvt.s64.s32	%rd4, %r2;
mov.u32 %r7, %nctaid.x;
mul.lo.s32 %r8, %r7, %r1;
cvt.u64.u32	%rd5, %r8;
cvta.to.global.u64 %rd22, %rd16;
cvta.to.global.u64 %rd31, %rd17;
and.b16 %rs2, %rs1, 255;

BB0_2:
or.b64 %rd20, %rd38, %rd4;
and.b64 %rd21, %rd20, -4294967296;
setp.eq.s64	%p2, %rd21, 0;
@%p2 bra BB0_4;
bra.uni BB0_3;

BB0_4:
cvt.u32.u64	%r9, %rd4;
cvt.u32.u64	%r10, %rd38;
div.u32 %r11, %r10, %r9;
rem.u32 %r12, %r10, %r9;
cvt.u64.u32	%rd39, %r11;
cvt.u64.u32	%rd40, %r12;
bra.uni BB0_5;

BB0_3:
div.u64 %rd39, %rd38, %rd4;
rem.u64 %rd40, %rd38, %rd4;

BB0_5:
shl.b64 %rd23, %rd38, 2;
add.s64 %rd13, %rd22, %rd23;
add.s64 %rd14, %rd3, %rd23;
setp.eq.s64	%p3, %rd18, 0;
@%p3 bra BB0_8;

cvt.s64.s32 %rd24, %rd39;
cvta.to.global.u64 %rd25, %rd18;
shl.b64 %rd26, %rd24, 2;
add.s64 %rd27, %rd25, %rd26;
ld.global.u32 %r13, [%rd27];
setp.gt.s32	%p4, %r13, %r3;
@%p4 bra BB0_8;
bra.uni BB0_7;

BB0_8:
cvt.u32.u64	%r14, %rd39;
cvt.u32.u64	%r15, %rd40;
mul.lo.s32 %r16, %r2, %r14;
mul.lo.s32 %r17, %r16, 3;
cvt.s64.s32	%rd28, %r17;
add.s32 %r18, %r15, %r2;
cvt.s64.s32	%rd29, %r18;
add.s64 %rd30, %rd29, %rd28;
shl.b64 %rd32, %rd30, 2;
add.s64 %rd33, %rd31, %rd32;
shl.b32 %r19, %r2, 1;
add.s32 %r20, %r15, %r19;
cvt.s64.s32	%rd34, %r20;
add.s64 %rd35, %rd34, %rd28;
shl.b64 %rd36, %rd35, 2;
add.s64 %rd37, %rd31, %rd36;
ld.global.f32 %f1, [%rd37];
ld.global.f32 %f12, [%rd33];
neg.f32 %f13, %f12;
mul.f32 %f14, %f12, 0fBFB8AA3B;
cvt.rzi.f32.f32	%f15, %f14;
mov.f32 %f16, 0fBF317200;
fma.rn.f32 %f17, %f15, %f16, %f13;
mov.f32 %f18, 0fB5BFBE8E;
fma.rn.f32 %f19, %f15, %f18, %f17;
mul.f32 %f11, %f19, 0f3FB8AA3B;

	ex2.approx.ftz.f32 %f10,%f11;

	add.f32 %f20, %f15, 0f00000000;
ex2.approx.f32 %f21, %f20;
setp.gt.f32	%p6, %f12, 0f42D20000;
setp.lt.f32	%p7, %f12, 0fC2D20000;
fma.rn.f32 %f22, %f10, %f21, 0f3F800000;
rcp.rn.f32 %f23, %f22;
selp.f32	%f24, 0f3F800000, %f23, %p6;
selp.f32	%f2, 0f00000000, %f24, %p7;
ld.global.f32 %f3, [%rd13];
abs.f32 %f4, %f1;
setp.ltu.f32	%p8, %f4, 0f3F0CCCCD;
@%p8 bra BB0_10;
bra.uni BB0_9;

BB0_10:
mul.f32 %f40, %f1, %f1;
mov.f32 %f41, 0fBD57BE66;
mov.f32 %f42, 0f3C86A81B;
fma.rn.f32 %f43, %f42, %f40, %f41;
mov.f32 %f44, 0f3E08677B;
fma.rn.f32 %f45, %f43, %f40, %f44;
mov.f32 %f46, 0fBEAAAA29;
fma.rn.f32 %f47, %f45, %f40, %f46;
mul.f32 %f48, %f40, %f47;
fma.rn.f32 %f49, %f48, %f1, %f1;
add.f32 %f50, %f1, %f1;
setp.eq.f32	%p10, %f1, 0f00000000;
selp.f32	%f55, %f50, %f49, %p10;
bra.uni BB0_11;

BB0_9:
add.f32 %f29, %f4, %f4;
mul.f32 %f30, %f29, 0f3FB8AA3B;
cvt.rzi.f32.f32	%f31, %f30;
fma.rn.f32 %f33, %f31, %f16, %f29;
fma.rn.f32 %f35, %f31, %f18, %f33;
mul.f32 %f26, %f35, 0f3FB8AA3B;

	ex2.approx.ftz.f32 %f25,%f26;

	ex2.approx.f32 %f36, %f31;
mov.f32 %f37, 0f3F800000;
fma.rn.f32 %f28, %f25, %f36, %f37;

	rcp.approx.ftz.f32 %f27,%f28;

	mov.f32 %f38, 0fC0000000;
fma.rn.f32 %f39, %f27, %f38, %f37;
mov.b32 %r21, %f39;
setp.ltu.f32	%p9, %f4, 0f42B00000;
selp.b32	%r22, %r21, 1065353216, %p9;
mov.b32 %r23, %f1;
and.b32 %r24, %r23, -2147483648;
or.b32 %r25, %r22, %r24;
mov.b32 %f55, %r25;

BB0_11:
mov.f32 %f51, 0f3F800000;
sub.f32 %f52, %f51, %f2;
mul.f32 %f53, %f52, %f55;
fma.rn.f32 %f54, %f3, %f2, %f53;
st.global.f32 [%rd14], %f54;
bra.uni BB0_12;

BB0_7:
setp.eq.s16	%p5, %rs2, 0;
ld.global.f32 %f8, [%rd13];
selp.f32	%f9, %f8, 0f00000000, %p5;
st.global.f32 [%rd14], %f9;

BB0_12:
add.s64 %rd38, %rd5, %rd38;
setp.lt.u64	%p11, %rd38, %rd2;
@%p11 bra BB0_2;

BB0_13:
ret;
}


.visible .entry _ZN6caffe26detail21GRUUnitGradientKernelIfEEviiiPKT_S4_PKiS4_S4_bPS2_S7_(
.param .u32 _ZN6caffe26detail21GRUUnitGradientKernelIfEEviiiPKT_S4_PKiS4_S4_bPS2_S7__param_0,
.param .u32 _ZN6caffe26detail21GRUUnitGradientKernelIfEEviiiPKT_S4_PKiS4_S4_bPS2_S7__param_1,
.param .u32 _ZN6caffe26detail21GRUUnitGradientKernelIfEEviiiPKT_S4_PKiS4_S4_bPS2_S7__param_2,
.param .u64 _ZN6caffe26detail21GRUUnitGradientKernelIfEEviiiPKT_S4_PKiS4_S4_bPS2_S7__param_3,
.param .u64 _ZN6caffe26detail21GRUUnitGradientKernelIfEEviiiPKT_S4_PKiS4_S4_bPS2_S7__param_4,
.param .u64 _ZN6caffe26detail21GRUUnitGradientKernelIfEEviiiPKT_S4_PKiS4_S4_bPS2_S7__param_5,
.param .u64 _ZN6caffe26detail21GRUUnitGradientKernelIfEEviiiPKT_S4_PKiS4_S4_bPS2_S7__param_6,
.param .u64 _ZN6caffe26detail21GRUUnitGradientKernelIfEEviiiPKT_S4_PKiS4_S4_bPS2_S7__param_7,
.param .u8 _ZN6caffe26detail21GRUUnitGradientKernelIfEEviiiPKT_S4_PKiS4_S4_bPS2_S7__param_8,
.param .u64 _ZN6caffe26detail21GRUUnitGradientKernelIfEEviiiPKT_S4_PKiS4_S4_bPS2_S7__param_9,
.param .u64 _ZN6caffe26detail21GRUUnitGradientKernelIfEEviiiPKT_S4_PKiS4_S4_bPS2_S7__param_10
)
{
.reg .pred %p<16>;
.reg .b16 %rs<3>;
.reg .f32 %f<70>;
.reg .b32 %r<32>;
.reg .b64 %rd<67>;


ld.param.u32 %r3, [_ZN6caffe26detail21GRUUnitGradientKernelIfEEviiiPKT_S4_PKiS4_S4_bPS2_S7__param_0];
ld.param.u32 %r4, [_ZN6caffe26detail21GRUUnitGradientKernelIfEEviiiPKT_S4_PKiS4_S4_bPS2_S7__param_1];
ld.param.u32 %r5, [_ZN6caffe26detail21GRUUnitGradientKernelIfEEviiiPKT_S4_PKiS4_S4_bPS2_S7__param_2];
ld.param.u64 %rd17, [_ZN6caffe26detail21GRUUnitGradientKernelIfEEviiiPKT_S4_PKiS4_S4_bPS2_S7__param_3];
ld.param.u64 %rd18, [_ZN6caffe26detail21GRUUnitGradientKernelIfEEviiiPKT_S4_PKiS4_S4_bPS2_S7__param_4];
ld.param.u64 %rd19, [_ZN6caffe26detail21GRUUnitGradientKernelIfEEviiiPKT_S4_PKiS4_S4_bPS2_S7__param_5];
ld.param.u64 %rd20, [_ZN6caffe26detail21GRUUnitGradientKernelIfEEviiiPKT_S4_PKiS4_S4_bPS2_S7__param_7];
ld.param.u64 %rd21, [_ZN6caffe26detail21GRUUnitGradientKernelIfEEviiiPKT_S4_PKiS4_S4_bPS2_S7__param_9];
ld.param.u64 %rd22, [_ZN6caffe26detail21GRUUnitGradientKernelIfEEviiiPKT_S4_PKiS4_S4_bPS2_S7__param_10];
ld.param.s8 %rs1, [_ZN6caffe26detail21GRUUnitGradientKernelIfEEviiiPKT_S4_PKiS4_S4_bPS2_S7__param_8];
mov.u32 %r1, %ntid.x;
mov.u32 %r6, %ctaid.x;
mov.u32 %r7, %tid.x;
mad.lo.s32 %r8, %r1, %r6, %r7;
cvt.u64.u32	%rd64, %r8;
cvt.s64.s32	%rd23, %r3;
setp.ge.u64	%p3, %rd64, %rd23;
@%p3 bra BB1_17;

cvt.s64.s32	%rd2, %r4;
shl.b32 %r9, %r4, 1;
cvt.s64.s32	%rd3, %r9;
mov.u32 %r10, %nctaid.x;
mul.lo.s32 %r11, %r10, %r1;
cvt.u64.u32	%rd4, %r11;
cvta.to.global.u64 %rd34, %rd22;
and.b16 %rs2, %rs1, 255;
cvta.to.global.u64 %rd44, %rd18;
cvta.to.global.u64 %rd56, %rd17;

BB1_2:
or.b64 %rd24, %rd64, %rd2;
and.b64 %rd25, %rd24, -4294967296;
setp.eq.s64	%p4, %rd25, 0;
@%p4 bra BB1_4;
bra.uni BB1_3;

BB1_4:
cvt.u32.u64	%r12, %rd2;
cvt.u32.u64	%r13, %rd64;
div.u32 %r14, %r13, %r12;
cvt.u64.u32	%rd65, %r14;
bra.uni BB1_5;

BB1_3:
div.u64 %rd65, %rd64, %rd2;

BB1_5:
setp.eq.s64	%p6, %rd19, 0;
mov.pred %p15, 0;
@%p6 bra BB1_7;

cvt.s64.s32 %rd26, %rd65;
cvta.to.global.u64 %rd27, %rd19;
shl.b64 %rd28, %rd26, 2;
add.s64 %rd29, %rd27, %rd28;
ld.global.u32 %r15, [%rd29];
setp.le.s32	%p15, %r15, %r5;

BB1_7:
@%p4 bra BB1_9;
bra.uni BB1_8;

BB1_9:
cvt.u32.u64	%r16, %rd2;
cvt.u32.u64	%r17, %rd64;
rem.u32 %r18, %r17, %r16;
cvt.u64.u32	%rd66, %r18;
bra.uni BB1_10;

BB1_8:
rem.u64 %rd66, %rd64, %rd2;

BB1_10:
cvt.u32.u64	%r19, %rd65;
cvt.u32.u64	%r2, %rd66;
mul.lo.s32 %r20, %r4, %r19;
mul.lo.s32 %r21, %r20, 3;
cvt.s64.s32	%rd12, %r21;
cvt.s64.s32 %rd32, %rd66;
add.s64 %rd33, %rd32, %rd12;
shl.b64 %rd35, %rd33, 2;
add.s64 %rd13, %rd34, %rd35;
add.s64 %rd36, %rd12, %rd2;
add.s64 %rd37, %rd36, %rd32;
shl.b64 %rd38, %rd37, 2;
add.s64 %rd14, %rd34, %rd38;
add.s64 %rd39, %rd12, %rd3;
add.s64 %rd40, %rd39, %rd32;
shl.b64 %rd41, %rd40, 2;
add.s64 %rd15, %rd34, %rd41;
@%p15 bra BB1_15;
bra.uni BB1_11;

BB1_15:
setp.eq.s16	%p13, %rs2, 0;
cvta.to.global.u64 %rd58, %rd20;
shl.b64 %rd59, %rd64, 2;
add.s64 %rd60, %rd58, %rd59;
ld.global.f32 %f66, [%rd60];
selp.f32	%f67, %f66, 0f00000000, %p13;
cvta.to.global.u64 %rd61, %rd21;
add.s64 %rd62, %rd61, %rd59;
st.global.f32 [%rd62], %f67;
mov.u32 %r31, 0;
st.global.u32 [%rd13], %r31;
st.global.u32 [%rd14], %r31;
mov.f32 %f69, 0f00000000;
bra.uni BB1_16;

BB1_11:
cvt.u32.u64	%r22, %rd3;
add.s32 %r23, %r2, %r4;
cvt.s64.s32	%rd42, %r23;
add.s64 %rd43, %rd42, %rd12;
shl.b64 %rd45, %rd43, 2;
add.s64 %rd46, %rd44, %rd45;
ld.global.f32 %f11, [%rd46];
neg.f32 %f12, %f11;
mul.f32 %f13, %f11, 0fBFB8AA3B;
cvt.rzi.f32.f32	%f14, %f13;
mov.f32 %f15, 0fBF317200;
fma.rn.f32 %f16, %f14, %f15, %f12;
mov.f32 %f17, 0fB5BFBE8E;
fma.rn.f32 %f18, %f14, %f17, %f16;
mul.f32 %f10, %f18, 0f3FB8AA3B;

	ex2.approx.ftz.f32 %f9,%f10;

	add.f32 %f19, %f14, 0f00000000;
ex2.approx.f32 %f20, %f19;
setp.gt.f32	%p8, %f11, 0f42D20000;
setp.lt.f32	%p9, %f11, 0fC2D20000;
fma.rn.f32 %f21, %f9, %f20, 0f3F800000;
rcp.rn.f32 %f22, %f21;
selp.f32	%f23, 0f3F800000, %f22, %p8;
selp.f32	%f1, 0f00000000, %f23, %p9;
add.s32 %r24, %r2, %r22;
cvt.s64.s32	%rd47, %r24;
add.s64 %rd48, %rd47, %rd12;
shl.b64 %rd49, %rd48, 2;
add.s64 %rd50, %rd44, %rd49;
ld.global.f32 %f2, [%rd50];
abs.f32 %f3, %f2;
setp.ltu.f32	%p10, %f3, 0f3F0CCCCD;
@%p10 bra BB1_13;
bra.uni BB1_12;

BB1_13:
mul.f32 %f39, %f2, %f2;
mov.f32 %f40, 0fBD57BE66;
mov.f32 %f41, 0f3C86A81B;
fma.rn.f32 %f42, %f41, %f39, %f40;
mov.f32 %f43, 0f3E08677B;
fma.rn.f32 %f44, %f42, %f39, %f43;
mov.f32 %f45, 0fBEAAAA29;
fma.rn.f32 %f46, %f44, %f39, %f45;
mul.f32 %f47, %f39, %f46;
fma.rn.f32 %f48, %f47, %f2, %f2;
add.f32 %f49, %f2, %f2;
setp.eq.f32	%p12, %f2, 0f00000000;
selp.f32	%f68, %f49, %f48, %p12;
bra.uni BB1_14;

BB1_12:
add.f32 %f28, %f3, %f3;
mul.f32 %f29, %f28, 0f3FB8AA3B;
cvt.rzi.f32.f32	%f30, %f29;
fma.rn.f32 %f32, %f30, %f15, %f28;
fma.rn.f32 %f34, %f30, %f17, %f32;
mul.f32 %f25, %f34, 0f3FB8AA3B;

	ex2.approx.ftz.f32 %f24,%f25;

	ex2.approx.f32 %f35, %f30;
mov.f32 %f36, 0f3F800000;
fma.rn.f32 %f27, %f24, %f35, %f36;

	rcp.approx.ftz.f32 %f26,%f27;

	mov.f32 %f37, 0fC0000000;
fma.rn.f32 %f38, %f26, %f37, %f36;
mov.b32 %r25, %f38;
setp.ltu.f32	%p11, %f3, 0f42B00000;
selp.b32	%r26, %r25, 1065353216, %p11;
mov.b32 %r27, %f2;
and.b32 %r28, %r27, -2147483648;
or.b32 %r29, %r26, %r28;
mov.b32 %f68, %r29;

BB1_14:
cvta.to.global.u64 %rd51, %rd20;
shl.b64 %rd52, %rd64, 2;
add.s64 %rd53, %rd51, %rd52;
ld.global.f32 %f50, [%rd53];
mul.f32 %f51, %f1, %f50;
cvta.to.global.u64 %rd54, %rd21;
add.s64 %rd55, %rd54, %rd52;
st.global.f32 [%rd55], %f51;
mov.u32 %r30, 0;
st.global.u32 [%rd13], %r30;
add.s64 %rd57, %rd56, %rd52;
ld.global.f32 %f52, [%rd57];
ld.global.f32 %f53, [%rd53];
mul.f32 %f54, %f53, %f52;
mul.f32 %f55, %f68, %f53;
sub.f32 %f56, %f54, %f55;
mul.f32 %f57, %f1, %f56;
mov.f32 %f58, 0f3F800000;
sub.f32 %f59, %f58, %f1;
mul.f32 %f60, %f59, %f57;
st.global.f32 [%rd14], %f60;
ld.global.f32 %f61, [%rd53];
mul.f32 %f62, %f59, %f61;
mul.f32 %f63, %f68, %f68;
sub.f32 %f64, %f58, %f63;
mul.f32 %f69, %f64, %f62;

BB1_16:
st.global.f32 [%rd15], %f69;
add.s64 %rd64, %rd4, %rd64;
setp.lt.u64	%p14, %rd64, %rd23;
@%p14 bra BB1_2;

BB1_17:
ret;
}




// ===== COMPILED SASS (sm_100) =====

	.target	sm_100

	.elftype	@"ET_EXEC"


//--------------------- .note.nv.tkinfo           --------------------------
	.section	.note.nv.tkinfo,"",@"SHT_NOTE"
	.sectionflags	@"SHF_NOTE_NV_TKINFO"
	.tkinfo
        /*0018*/ 	.word	0x00000002
        /*0030*/ 	.string	""
        /*0030*/ 	.string	"ptxas"
        /*0030*/ 	.string	"Cuda compilation tools, release 13.0, V13.0.88"
        /*0030*/ 	.string	"Build cuda_13.0.r13.0/compiler.36424714_0"
        /*0030*/ 	.string	"-arch sm_100 "



//--------------------- .note.nv.cuinfo           --------------------------
	.section	.note.nv.cuinfo,"",@"SHT_NOTE"
	.sectionflags	@"SHF_NOTE_NV_CUINFO"
        /*0018*/ 	.short	0x0002
        /*001a*/ 	.short	0x003d
        /*001c*/ 	.short	0x0082
	.zero		2


//--------------------- .nv.info                  --------------------------
	.section	.nv.info,"",@"SHT_CUDA_INFO"
	.align	4


	//----- nvinfo : EIATTR_REGCOUNT
	.align		4
        /*0000*/ 	.byte	0x04, 0x2f
        /*0002*/ 	.short	(.L_14 - .L_13)
	.align		4
.L_13:
        /*0004*/ 	.word	index@(_ZN6caffe26detail13GRUUnitKernelIfEEviiiPKT_S4_PKibPS2_)
        /*0008*/ 	.word	0x00000015


	//----- nvinfo : EIATTR_FRAME_SIZE
	.align		4
.L_14:
        /*000c*/ 	.byte	0x04, 0x11
        /*000e*/ 	.short	(.L_16 - .L_15)
	.align		4
.L_15:
        /*0010*/ 	.word	index@($__internal_5_$__cuda_sm20_rem_u64)
        /*0014*/ 	.word	0x00000000


	//----- nvinfo : EIATTR_FRAME_SIZE
	.align		4
.L_16:
        /*0018*/ 	.byte	0x04, 0x11
        /*001a*/ 	.short	(.L_18 - .L_17)
	.align		4
.L_17:
        /*001c*/ 	.word	index@($__internal_4_$__cuda_sm20_rcp_rn_f32_slowpath)
        /*0020*/ 	.word	0x00000000


	//----- nvinfo : EIATTR_FRAME_SIZE
	.align		4
.L_18:
        /*0024*/ 	.byte	0x04, 0x11
        /*0026*/ 	.short	(.L_20 - .L_19)
	.align		4
.L_19:
        /*0028*/ 	.word	index@($__internal_3_$__cuda_sm20_div_u64)
        /*002c*/ 	.word	0x00000000


	//----- nvinfo : EIATTR_FRAME_SIZE
	.align		4
.L_20:
        /*0030*/ 	.byte	0x04, 0x11
        /*0032*/ 	.short	(.L_22 - .L_21)
	.align		4
.L_21:
        /*0034*/ 	.word	index@(_ZN6caffe26detail13GRUUnitKernelIfEEviiiPKT_S4_PKibPS2_)
        /*0038*/ 	.word	0x00000000


	//----- nvinfo : EIATTR_REGCOUNT
	.align		4
.L_22:
        /*003c*/ 	.byte	0x04, 0x2f
        /*003e*/ 	.short	(.L_24 - .L_23)
	.align		4
.L_23:
        /*0040*/ 	.word	index@(_ZN6caffe26detail21GRUUnitGradientKernelIfEEviiiPKT_S4_PKiS4_S4_bPS2_S7_)
        /*0044*/ 	.word	0x0000001c


	//----- nvinfo : EIATTR_FRAME_SIZE
	.align		4
.L_24:
        /*0048*/ 	.byte	0x04, 0x11
        /*004a*/ 	.short	(.L_26 - .L_25)
	.align		4
.L_25:
        /*004c*/ 	.word	index@($__internal_2_$__cuda_sm20_rem_u64)
        /*0050*/ 	.word	0x00000000


	//----- nvinfo : EIATTR_FRAME_SIZE
	.align		4
.L_26:
        /*0054*/ 	.byte	0x04, 0x11
        /*0056*/ 	.short	(.L_28 - .L_27)
	.align		4
.L_27:
        /*0058*/ 	.word	index@($__internal_1_$__cuda_sm20_rcp_rn_f32_slowpath)
        /*005c*/ 	.word	0x00000000


	//----- nvinfo : EIATTR_FRAME_SIZE
	.align		4
.L_28:
        /*0060*/ 	.byte	0x04, 0x11
        /*0062*/ 	.short	(.L_30 - .L_29)
	.align		4
.L_29:
        /*0064*/ 	.word	index@($__internal_0_$__cuda_sm20_div_u64)
        /*0068*/ 	.word	0x00000000


	//----- nvinfo : EIATTR_FRAME_SIZE
	.align		4
.L_30:
        /*006c*/ 	.byte	0x04, 0x11
        /*006e*/ 	.short	(.L_32 - .L_31)
	.align		4
.L_31:
        /*0070*/ 	.word	index@(_ZN6caffe26detail21GRUUnitGradientKernelIfEEviiiPKT_S4_PKiS4_S4_bPS2_S7_)
        /*0074*/ 	.word	0x00000000


	//----- nvinfo : EIATTR_MIN_STACK_SIZE
	.align		4
.L_32:
        /*0078*/ 	.byte	0x04, 0x12
        /*007a*/ 	.short	(.L_34 - .L_33)
	.align		4
.L_33:
        /*007c*/ 	.word	index@(_ZN6caffe26detail21GRUUnitGradientKernelIfEEviiiPKT_S4_PKiS4_S4_bPS2_S7_)
        /*0080*/ 	.word	0x00000000


	//----- nvinfo : EIATTR_MIN_STACK_SIZE
	.align		4
.L_34:
        /*0084*/ 	.byte	0x04, 0x12
        /*0086*/ 	.short	(.L_36 - .L_35)
	.align		4
.L_35:
        /*0088*/ 	.word	index@(_ZN6caffe26detail13GRUUnitKernelIfEEviiiPKT_S4_PKibPS2_)
        /*008c*/ 	.word	0x00000000
.L_36:


//--------------------- .nv.compat                --------------------------
	.section	.nv.compat,"",@"SHT_CUDA_COMPAT_INFO"
	.align	4
        /*0000*/ 	.byte	0x02, 0x09, 0x00, 0x00, 0x02, 0x02, 0x01, 0x00, 0x02, 0x05, 0x05, 0x00, 0x03, 0x07, 0x01, 0x01
        /*0010*/ 	.byte	0x02, 0x03, 0x00, 0x00, 0x02, 0x06, 0x01, 0x00, 0x04, 0x0b, 0x08, 0x00, 0x01, 0x00, 0x00, 0x00
        /*0020*/ 	.byte	0x00, 0x00, 0x00, 0x00


//--------------------- .nv.info._ZN6caffe26detail21GRUUnitGradientKernelIfEEviiiPKT_S4_PKiS4_S4_bPS2_S7_ --------------------------
	.section	.nv.info._ZN6caffe26detail21GRUUnitGradientKernelIfEEviiiPKT_S4_PKiS4_S4_bPS2_S7_,"",@"SHT_CUDA_INFO"
	.sectionflags	@""
	.align	4


	//----- nvinfo : EIATTR_CUDA_API_VERSION
	.align		4
        /*0000*/ 	.byte	0x04, 0x37
        /*0002*/ 	.short	(.L_38 - .L_37)
.L_37:
        /*0004*/ 	.word	0x00000082


	//----- nvinfo : EIATTR_KPARAM_INFO
	.align		4
.L_38:
        /*0008*/ 	.byte	0x04, 0x17
        /*000a*/ 	.short	(.L_40 - .L_39)
.L_39:
        /*000c*/ 	.word	0x00000000
        /*0010*/ 	.short	0x000a
        /*0012*/ 	.short	0x0048
        /*0014*/ 	.byte	0x00, 0xf0, 0x21, 0x00


	//----- nvinfo : EIATTR_KPARAM_INFO
	.align		4
.L_40:
        /*0018*/ 	.byte	0x04, 0x17
        /*001a*/ 	.short	(.L_42 - .L_41)
.L_41:
        /*001c*/ 	.word	0x00000000
        /*0020*/ 	.short	0x0009
        /*0022*/ 	.short	0x0040
        /*0024*/ 	.byte	0x00, 0xf0, 0x21, 0x00


	//----- nvinfo : EIATTR_KPARAM_INFO
	.align		4
.L_42:
        /*0028*/ 	.byte	0x04, 0x17
        /*002a*/ 	.short	(.L_44 - .L_43)
.L_43:
        /*002c*/ 	.word	0x00000000
        /*0030*/ 	.short	0x0008
        /*0032*/ 	.short	0x0038
        /*0034*/ 	.byte	0x00, 0xf0, 0x05, 0x00


	//----- nvinfo : EIATTR_KPARAM_INFO
	.align		4
.L_44:
        /*0038*/ 	.byte	0x04, 0x17
        /*003a*/ 	.short	(.L_46 - .L_45)
.L_45:
        /*003c*/ 	.word	0x00000000
        /*0040*/ 	.short	0x0007
        /*0042*/ 	.short	0x0030
        /*0044*/ 	.byte	0x00, 0xf0, 0x21, 0x00


	//----- nvinfo : EIATTR_KPARAM_INFO
	.align		4
.L_46:
        /*0048*/ 	.byte	0x04, 0x17
        /*004a*/ 	.short	(.L_48 - .L_47)
.L_47:
        /*004c*/ 	.word	0x00000000
        /*0050*/ 	.short	0x0006
        /*0052*/ 	.short	0x0028
        /*0054*/ 	.byte	0x00, 0xf0, 0x21, 0x00


	//----- nvinfo : EIATTR_KPARAM_INFO
	.align		4
.L_48:
        /*0058*/ 	.byte	0x04, 0x17
        /*005a*/ 	.short	(.L_50 - .L_49)
.L_49:
        /*005c*/ 	.word	0x00000000
        /*0060*/ 	.short	0x0005
        /*0062*/ 	.short	0x0020
        /*0064*/ 	.byte	0x00, 0xf0, 0x21, 0x00


	//----- nvinfo : EIATTR_KPARAM_INFO
	.align		4
.L_50:
        /*0068*/ 	.byte	0x04, 0x17
        /*006a*/ 	.short	(.L_52 - .L_51)
.L_51:
        /*006c*/ 	.word	0x00000000
        /*0070*/ 	.short	0x0004
        /*0072*/ 	.short	0x0018
        /*0074*/ 	.byte	0x00, 0xf0, 0x21, 0x00


	//----- nvinfo : EIATTR_KPARAM_INFO
	.align		4
.L_52:
        /*0078*/ 	.byte	0x04, 0x17
        /*007a*/ 	.short	(.L_54 - .L_53)
.L_53:
        /*007c*/ 	.word	0x00000000
        /*0080*/ 	.short	0x0003
        /*0082*/ 	.short	0x0010
        /*0084*/ 	.byte	0x00, 0xf0, 0x21, 0x00


	//----- nvinfo : EIATTR_KPARAM_INFO
	.align		4
.L_54:
        /*0088*/ 	.byte	0x04, 0x17
        /*008a*/ 	.short	(.L_56 - .L_55)
.L_55:
        /*008c*/ 	.word	0x00000000
        /*0090*/ 	.short	0x0002
        /*0092*/ 	.short	0x0008
        /*0094*/ 	.byte	0x00, 0xf0, 0x11, 0x00


	//----- nvinfo : EIATTR_KPARAM_INFO
	.align		4
.L_56:
        /*0098*/ 	.byte	0x04, 0x17
        /*009a*/ 	.short	(.L_58 - .L_57)
.L_57:
        /*009c*/ 	.word	0x00000000
        /*00a0*/ 	.short	0x0001
        /*00a2*/ 	.short	0x0004
        /*00a4*/ 	.byte	0x00, 0xf0, 0x11, 0x00


	//----- nvinfo : EIATTR_KPARAM_INFO
	.align		4
.L_58:
        /*00a8*/ 	.byte	0x04, 0x17
        /*00aa*/ 	.short	(.L_60 - .L_59)
.L_59:
        /*00ac*/ 	.word	0x00000000
        /*00b0*/ 	.short	0x0000
        /*00b2*/ 	.short	0x0000
        /*00b4*/ 	.byte	0x00, 0xf0, 0x11, 0x00


	//----- nvinfo : EIATTR_SPARSE_MMA_MASK
	.align		4
.L_60:
        /*00b8*/ 	.byte	0x03, 0x50
        /*00ba*/ 	.short	0x0000


	//----- nvinfo : EIATTR_MAXREG_COUNT
	.align		4
        /*00bc*/ 	.byte	0x03, 0x1b
        /*00be*/ 	.short	0x00ff


	//----- nvinfo : EIATTR_MERCURY_ISA_VERSION
	.align		4
        /*00c0*/ 	.byte	0x03, 0x5f
        /*00c2*/ 	.short	0x0101


	//----- nvinfo : EIATTR_VRC_CTA_INIT_COUNT
	.align		4
        /*00c4*/ 	.byte	0x02, 0x4a
	.zero		1
	.zero		1


	//----- nvinfo : EIATTR_EXIT_INSTR_OFFSETS
	.align		4
        /*00c8*/ 	.byte	0x04, 0x1c
        /*00ca*/ 	.short	(.L_62 - .L_61)


	//   ....[0]....
.L_61:
        /*00cc*/ 	.word	0x00000090


	//   ....[1]....
        /*00d0*/ 	.word	0x00000e40


	//----- nvinfo : EIATTR_CRS_STACK_SIZE
	.align		4
.L_62:
        /*00d4*/ 	.byte	0x04, 0x1e
        /*00d6*/ 	.short	(.L_64 - .L_63)
.L_63:
        /*00d8*/ 	.word	0x00000000


	//----- nvinfo : EIATTR_CBANK_PARAM_SIZE
	.align		4
.L_64:
        /*00dc*/ 	.byte	0x03, 0x19
        /*00de*/ 	.short	0x0050


	//----- nvinfo : EIATTR_PARAM_CBANK
	.align		4
        /*00e0*/ 	.byte	0x04, 0x0a
        /*00e2*/ 	.short	(.L_66 - .L_65)
	.align		4
.L_65:
        /*00e4*/ 	.word	index@(.nv.constant0._ZN6caffe26detail21GRUUnitGradientKernelIfEEviiiPKT_S4_PKiS4_S4_bPS2_S7_)
        /*00e8*/ 	.short	0x0380
        /*00ea*/ 	.short	0x0050


	//----- nvinfo : EIATTR_SW_WAR
	.align		4
.L_66:
        /*00ec*/ 	.byte	0x04, 0x36
        /*00ee*/ 	.short	(.L_68 - .L_67)
.L_67:
        /*00f0*/ 	.word	0x00000008
.L_68:


//--------------------- .nv.info._ZN6caffe26detail13GRUUnitKernelIfEEviiiPKT_S4_PKibPS2_ --------------------------
	.section	.nv.info._ZN6caffe26detail13GRUUnitKernelIfEEviiiPKT_S4_PKibPS2_,"",@"SHT_CUDA_INFO"
	.sectionflags	@""
	.align	4


	//----- nvinfo : EIATTR_CUDA_API_VERSION
	.align		4
        /*0000*/ 	.byte	0x04, 0x37
        /*0002*/ 	.short	(.L_70 - .L_69)
.L_69:
        /*0004*/ 	.word	0x00000082


	//----- nvinfo : EIATTR_KPARAM_INFO
	.align		4
.L_70:
        /*0008*/ 	.byte	0x04, 0x17
        /*000a*/ 	.short	(.L_72 - .L_71)
.L_71:
        /*000c*/ 	.word	0x00000000
        /*0010*/ 	.short	0x0007
        /*0012*/ 	.short	0x0030
        /*0014*/ 	.byte	0x00, 0xf0, 0x21, 0x00


	//----- nvinfo : EIATTR_KPARAM_INFO
	.align		4
.L_72:
        /*0018*/ 	.byte	0x04, 0x17
        /*001a*/ 	.short	(.L_74 - .L_73)
.L_73:
        /*001c*/ 	.word	0x00000000
        /*0020*/ 	.short	0x0006
        /*0022*/ 	.short	0x0028
        /*0024*/ 	.byte	0x00, 0xf0, 0x05, 0x00


	//----- nvinfo : EIATTR_KPARAM_INFO
	.align		4
.L_74:
        /*0028*/ 	.byte	0x04, 0x17
        /*002a*/ 	.short	(.L_76 - .L_75)
.L_75:
        /*002c*/ 	.word	0x00000000
        /*0030*/ 	.short	0x0005
        /*0032*/ 	.short	0x0020
        /*0034*/ 	.byte	0x00, 0xf0, 0x21, 0x00


	//----- nvinfo : EIATTR_KPARAM_INFO
	.align		4
.L_76:
        /*0038*/ 	.byte	0x04, 0x17
        /*003a*/ 	.short	(.L_78 - .L_77)
.L_77:
        /*003c*/ 	.word	0x00000000
        /*0040*/ 	.short	0x0004
        /*0042*/ 	.short	0x0018
        /*0044*/ 	.byte	0x00, 0xf0, 0x21, 0x00


	//----- nvinfo : EIATTR_KPARAM_INFO
	.align		4
.L_78:
        /*0048*/ 	.byte	0x04, 0x17
        /*004a*/ 	.short	(.L_80 - .L_79)
.L_79:
        /*004c*/ 	.word	0x00000000
        /*0050*/ 	.short	0x0003
        /*0052*/ 	.short	0x0010
        /*0054*/ 	.byte	0x00, 0xf0, 0x21, 0x00


	//----- nvinfo : EIATTR_KPARAM_INFO
	.align		4
.L_80:
        /*0058*/ 	.byte	0x04, 0x17
        /*005a*/ 	.short	(.L_82 - .L_81)
.L_81:
        /*005c*/ 	.word	0x00000000
        /*0060*/ 	.short	0x0002
        /*0062*/ 	.short	0x0008
        /*0064*/ 	.byte	0x00, 0xf0, 0x11, 0x00


	//----- nvinfo : EIATTR_KPARAM_INFO
	.align		4
.L_82:
        /*0068*/ 	.byte	0x04, 0x17
        /*006a*/ 	.short	(.L_84 - .L_83)
.L_83:
        /*006c*/ 	.word	0x00000000
        /*0070*/ 	.short	0x0001
        /*0072*/ 	.short	0x0004
        /*0074*/ 	.byte	0x00, 0xf0, 0x11, 0x00


	//----- nvinfo : EIATTR_KPARAM_INFO
	.align		4
.L_84:
        /*0078*/ 	.byte	0x04, 0x17
        /*007a*/ 	.short	(.L_86 - .L_85)
.L_85:
        /*007c*/ 	.word	0x00000000
        /*0080*/ 	.short	0x0000
        /*0082*/ 	.short	0x0000
        /*0084*/ 	.byte	0x00, 0xf0, 0x11, 0x00


	//----- nvinfo : EIATTR_SPARSE_MMA_MASK
	.align		4
.L_86:
        /*0088*/ 	.byte	0x03, 0x50
        /*008a*/ 	.short	0x0000


	//----- nvinfo : EIATTR_MAXREG_COUNT
	.align		4
        /*008c*/ 	.byte	0x03, 0x1b
        /*008e*/ 	.short	0x00ff


	//----- nvinfo : EIATTR_MERCURY_ISA_VERSION
	.align		4
        /*0090*/ 	.byte	0x03, 0x5f
        /*0092*/ 	.short	0x0101


	//----- nvinfo : EIATTR_VRC_CTA_INIT_COUNT
	.align		4
        /*0094*/ 	.byte	0x02, 0x4a
	.zero		1
	.zero		1


	//----- nvinfo : EIATTR_EXIT_INSTR_OFFSETS
	.align		4
        /*0098*/ 	.byte	0x04, 0x1c
        /*009a*/ 	.short	(.L_88 - .L_87)


	//   ....[0]....
.L_87:
        /*009c*/ 	.word	0x00000090


	//   ....[1]....
        /*00a0*/ 	.word	0x00000a80


	//----- nvinfo : EIATTR_CRS_STACK_SIZE
	.align		4
.L_88:
        /*00a4*/ 	.byte	0x04, 0x1e
        /*00a6*/ 	.short	(.L_90 - .L_89)
.L_89:
        /*00a8*/ 	.word	0x00000000


	//----- nvinfo : EIATTR_CBANK_PARAM_SIZE
	.align		4
.L_90:
        /*00ac*/ 	.byte	0x03, 0x19
        /*00ae*/ 	.short	0x0038


	//----- nvinfo : EIATTR_PARAM_CBANK
	.align		4
        /*00b0*/ 	.byte	0x04, 0x0a
        /*00b2*/ 	.short	(.L_92 - .L_91)
	.align		4
.L_91:
        /*00b4*/ 	.word	index@(.nv.constant0._ZN6caffe26detail13GRUUnitKernelIfEEviiiPKT_S4_PKibPS2_)
        /*00b8*/ 	.short	0x0380
        /*00ba*/ 	.short	0x0038


	//----- nvinfo : EIATTR_SW_WAR
	.align		4
.L_92:
        /*00bc*/ 	.byte	0x04, 0x36
        /*00be*/ 	.short	(.L_94 - .L_93)
.L_93:
        /*00c0*/ 	.word	0x00000008
.L_94:


//--------------------- .nv.callgraph             --------------------------
	.section	.nv.callgraph,"",@"SHT_CUDA_CALLGRAPH"
	.align	4
	.sectionentsize	8
	.align		4
        /*0000*/ 	.word	0x00000000
	.align		4
        /*0004*/ 	.word	0xffffffff
	.align		4
        /*0008*/ 	.word	0x00000000
	.align		4
        /*000c*/ 	.word	0xfffffffe
	.align		4
        /*0010*/ 	.word	0x00000000
	.align		4
        /*0014*/ 	.word	0xfffffffd
	.align		4
        /*0018*/ 	.word	0x00000000
	.align		4
        /*001c*/ 	.word	0xfffffffc


//--------------------- .nv.constant4             --------------------------
	.section	.nv.constant4,"a",@progbits
	.align	8
	.align		8
.nv.constant4:
        /*0000*/ 	.dword	_ZTVSt9basic_iosIcSt11char_traitsIcEE
	.align		8
        /*0008*/ 	.dword	_ZTTSo
	.align		8
        /*0010*/ 	.dword	_ZTVSt15basic_streambufIcSt11char_traitsIcEE
	.align		8
        /*0018*/ 	.dword	_ZTVNSt7__cxx1115basic_stringbufIcSt11char_traitsIcESaIcEEE
	.align		8
        /*0020*/ 	.dword	_ZTTNSt7__cxx1119basic_ostringstreamIcSt11char_traitsIcESaIcEEE
	.align		8
        /*0028*/ 	.dword	_ZTVN10__cxxabiv119__pointer_type_infoE
	.align		8
        /*0030*/ 	.dword	_ZTVN10__cxxabiv120__function_type_infoE
	.align		8
        /*0038*/ 	.dword	_ZTVN10__cxxabiv117__class_type_infoE
	.align		8
        /*0040*/ 	.dword	_ZTVN10__cxxabiv120__si_class_type_infoE
	.align		8
        /*0048*/ 	.dword	_ZTVN3c105ErrorE
	.align		8
        /*0050*/ 	.dword	_ZTVN6caffe28OperatorINS_11CUDAContextEEE
	.align		8
        /*0058*/ 	.dword	_ZTVN6caffe29GRUUnitOpIfNS_11CUDAContextEEE
	.align		8
        /*0060*/ 	.dword	_ZTVN6caffe217GRUUnitGradientOpIfNS_11CUDAContextEEE


//--------------------- .text._ZN6caffe26detail21GRUUnitGradientKernelIfEEviiiPKT_S4_PKiS4_S4_bPS2_S7_ --------------------------
	.section	.text._ZN6caffe26detail21GRUUnitGradientKernelIfEEviiiPKT_S4_PKiS4_S4_bPS2_S7_,"ax",@progbits
	.align	128
        .global         _ZN6caffe26detail21GRUUnitGradientKernelIfEEviiiPKT_S4_PKiS4_S4_bPS2_S7_
        .type           _ZN6caffe26detail21GRUUnitGradientKernelIfEEviiiPKT_S4_PKiS4_S4_bPS2_S7_,@function
        .size           _ZN6caffe26detail21GRUUnitGradientKernelIfEEviiiPKT_S4_PKiS4_S4_bPS2_S7_,(.L_x_44 - _ZN6caffe26detail21GRUUnitGradientKernelIfEEviiiPKT_S4_PKiS4_S4_bPS2_S7_)
        .other          _ZN6caffe26detail21GRUUnitGradientKernelIfEEviiiPKT_S4_PKiS4_S4_bPS2_S7_,@"STO_CUDA_ENTRY STV_DEFAULT"
_ZN6caffe26detail21GRUUnitGradientKernelIfEEviiiPKT_S4_PKiS4_S4_bPS2_S7_:
.text._ZN6caffe26detail21GRUUnitGradientKernelIfEEviiiPKT_S4_PKiS4_S4_bPS2_S7_:
[----:B------:R-:W-:Y:S01]  /*0000*/  LDC R1, c[0x0][0x37c] ;  /* 0x0000df00ff017b82 */ /* 0x000fe20000000800 */
[----:B------:R-:W0:Y:S01]  /*0010*/  S2R R11, SR_CTAID.X ;  /* 0x00000000000b7919 */ /* 0x000e220000002500 */
[----:B------:R-:W0:Y:S01]  /*0020*/  LDCU UR6, c[0x0][0x360] ;  /* 0x00006c00ff0677ac */ /* 0x000e220008000800 */
[----:B------:R-:W0:Y:S01]  /*0030*/  S2R R0, SR_TID.X ;  /* 0x0000000000007919 */ /* 0x000e220000002100 */
[----:B------:R-:W1:Y:S02]  /*0040*/  LDCU UR4, c[0x0][0x380] ;  /* 0x00007000ff0477ac */ /* 0x000e640008000800 */
[----:B-1----:R-:W-:Y:S01]  /*0050*/  USHF.R.S32.HI UR10, URZ, 0x1f, UR4 ;  /* 0x0000001fff0a7899 */ /* 0x002fe20008011404 */
[----:B0-----:R-:W-:-:S05]  /*0060*/  IMAD R11, R11, UR6, R0 ;  /* 0x000000060b0b7c24 */ /* 0x001fca000f8e0200 */
[----:B------:R-:W-:-:S04]  /*0070*/  ISETP.GE.U32.AND P0, PT, R11, UR4, PT ;  /* 0x000000040b007c0c */ /* 0x000fc8000bf06070 */
[----:B------:R-:W-:-:S13]  /*0080*/  ISETP.GE.U32.AND.EX P0, PT, RZ, UR10, PT, P0 ;  /* 0x0000000aff007c0c */ /* 0x000fda000bf06100 */
[----:B------:R-:W-:Y:S05]  /*0090*/  @P0 EXIT ;  /* 0x000000000000094d */ /* 0x000fea0003800000 */
[----:B------:R-:W0:Y:S01]  /*00a0*/  LDC.U8 R0, c[0x0][0x3b8] ;  /* 0x0000ee00ff007b82 */ /* 0x000e220000000000 */
[----:B------:R-:W1:Y:S01]  /*00b0*/  LDCU UR5, c[0x0][0x384] ;  /* 0x00007080ff0577ac */ /* 0x000e620008000800 */
[----:B------:R-:W-:Y:S01]  /*00c0*/  BSSY.RECONVERGENT B0, `(.L_x_0) ;  /* 0x00000d7000007945 */ /* 0x000fe20003800200 */
[----:B------:R-:W-:Y:S01]  /*00d0*/  IMAD.MOV.U32 R12, RZ, RZ, RZ ;  /* 0x000000ffff0c7224 */ /* 0x000fe200078e00ff */
[----:B------:R-:W2:Y:S04]  /*00e0*/  LDCU UR4, c[0x0][0x370] ;  /* 0x00006e00ff0477ac */ /* 0x000ea80008000800 */
[----:B------:R-:W3:Y:S01]  /*00f0*/  LDC R10, c[0x0][0x384] ;  /* 0x0000e100ff0a7b82 */ /* 0x000ee20000000800 */
[----:B------:R-:W4:Y:S01]  /*0100*/  LDCU.64 UR8, c[0x0][0x358] ;  /* 0x00006b00ff0877ac */ /* 0x000f220008000a00 */
[----:B------:R-:W0:Y:S01]  /*0110*/  LDCU UR15, c[0x0][0x384] ;  /* 0x00007080ff0f77ac */ /* 0x000e220008000800 */
[----:B------:R-:W0:Y:S01]  /*0120*/  LDCU UR26, c[0x0][0x380] ;  /* 0x00007000ff1a77ac */ /* 0x000e220008000800 */
[----:B-1----:R-:W-:Y:S01]  /*0130*/  USHF.L.U32 UR7, UR5, 0x1, URZ ;  /* 0x0000000105077899 */ /* 0x002fe200080006ff */
[----:B------:R-:W1:Y:S01]  /*0140*/  LDCU UR14, c[0x0][0x388] ;  /* 0x00007100ff0e77ac */ /* 0x000e620008000800 */
[----:B0-----:R-:W-:Y:S01]  /*0150*/  PRMT R0, R0, 0x8880, RZ ;  /* 0x0000888000007816 */ /* 0x001fe200000000ff */
[----:B------:R-:W0:Y:S03]  /*0160*/  LDCU.64 UR18, c[0x0][0x398] ;  /* 0x00007300ff1277ac */ /* 0x000e260008000a00 */
[----:B------:R-:W-:Y:S01]  /*0170*/  PRMT R3, R0, 0x7710, RZ ;  /* 0x0000771000037816 */ /* 0x000fe200000000ff */
[----:B------:R-:W0:Y:S01]  /*0180*/  LDCU.64 UR20, c[0x0][0x3b0] ;  /* 0x00007600ff1477ac */ /* 0x000e220008000a00 */
[----:B------:R-:W0:Y:S01]  /*0190*/  LDCU.64 UR22, c[0x0][0x3c0] ;  /* 0x00007800ff1677ac */ /* 0x000e220008000a00 */
[----:B------:R-:W0:Y:S01]  /*01a0*/  LDCU.64 UR12, c[0x0][0x3a0] ;  /* 0x00007400ff0c77ac */ /* 0x000e220008000a00 */
[----:B------:R-:W0:Y:S01]  /*01b0*/  LDCU.64 UR16, c[0x0][0x3c8] ;  /* 0x00007900ff1077ac */ /* 0x000e220008000a00 */
[----:B------:R-:W0:Y:S01]  /*01c0*/  LDCU.64 UR24, c[0x0][0x390] ;  /* 0x00007200ff1877ac */ /* 0x000e220008000a00 */
[----:B------:R-:W-:-:S02]  /*01d0*/  USHF.R.S32.HI UR5, URZ, 0x1f, UR5 ;  /* 0x0000001fff057899 */ /* 0x000fc40008011405 */
[----:B--2---:R-:W-:Y:S02]  /*01e0*/  UIMAD UR6, UR6, UR4, URZ ;  /* 0x00000004060672a4 */ /* 0x004fe4000f8e02ff */
[----:B-1-34-:R-:W-:-:S12]  /*01f0*/  USHF.R.S32.HI UR11, URZ, 0x1f, UR7 ;  /* 0x0000001fff0b7899 */ /* 0x01afd80008011407 */
.L_x_17:
[----:B------:R-:W-:Y:S01]  /*0200*/  LOP3.LUT R0, R12, UR5, RZ, 0xfc, !PT ;  /* 0x000000050c007c12 */ /* 0x000fe2000f8efcff */
[----:B------:R-:W-:Y:S03]  /*0210*/  BSSY.RECONVERGENT B1, `(.L_x_1) ;  /* 0x0000019000017945 */ /* 0x000fe60003800200 */
[----:B------:R-:W-:-:S13]  /*0220*/  ISETP.NE.U32.AND P2, PT, R0, RZ, PT ;  /* 0x000000ff0000720c */ /* 0x000fda0003f45070 */
[----:B0-----:R-:W-:Y:S05]  /*0230*/  @!P2 BRA `(.L_x_2) ;  /* 0x000000000010a947 */ /* 0x001fea0003800000 */
[----:B------:R-:W-:-:S07]  /*0240*/  MOV R0, 0x260 ;  /* 0x0000026000007802 */ /* 0x000fce0000000f00 */
[----:B0-----:R-:W-:Y:S05]  /*0250*/  CALL.REL.NOINC `($__internal_0_$__cuda_sm20_div_u64) ;  /* 0x0000000800fc7944 */ /* 0x001fea0003c00000 */
[----:B------:R-:W-:Y:S01]  /*0260*/  IMAD.MOV.U32 R5, RZ, RZ, R2 ;  /* 0x000000ffff057224 */ /* 0x000fe200078e0002 */
[----:B------:R-:W-:Y:S06]  /*0270*/  BRA `(.L_x_3) ;  /* 0x0000000000487947 */ /* 0x000fec0003800000 */
.L_x_2:
[----:B------:R-:W1:Y:S01]  /*0280*/  I2F.U32.RP R0, UR15 ;  /* 0x0000000f00007d06 */ /* 0x000e620008209000 */
[----:B------:R-:W-:-:S07]  /*0290*/  ISETP.NE.U32.AND P3, PT, RZ, UR15, PT ;  /* 0x0000000fff007c0c */ /* 0x000fce000bf65070 */
[----:B-1----:R-:W1:Y:S02]  /*02a0*/  MUFU.RCP R0, R0 ;  /* 0x0000000000007308 */ /* 0x002e640000001000 */
[----:B-1----:R-:W-:-:S06]  /*02b0*/  VIADD R4, R0, 0xffffffe ;  /* 0x0ffffffe00047836 */ /* 0x002fcc0000000000 */
[----:B------:R1:W2:Y:S02]  /*02c0*/  F2I.FTZ.U32.TRUNC.NTZ R5, R4 ;  /* 0x0000000400057305 */ /* 0x0002a4000021f000 */
[----:B-1----:R-:W-:Y:S01]  /*02d0*/  IMAD.MOV.U32 R4, RZ, RZ, RZ ;  /* 0x000000ffff047224 */ /* 0x002fe200078e00ff */
[----:B--2---:R-:W-:-:S05]  /*02e0*/  IADD3 R7, PT, PT, RZ, -R5, RZ ;  /* 0x80000005ff077210 */ /* 0x004fca0007ffe0ff */
[----:B------:R-:W-:-:S04]  /*02f0*/  IMAD R7, R7, UR15, RZ ;  /* 0x0000000f07077c24 */ /* 0x000fc8000f8e02ff */
[----:B------:R-:W-:-:S06]  /*0300*/  IMAD.HI.U32 R2, R5, R7, R4 ;  /* 0x0000000705027227 */ /* 0x000fcc00078e0004 */
[----:B------:R-:W-:-:S04]  /*0310*/  IMAD.HI.U32 R5, R2, R11, RZ ;  /* 0x0000000b02057227 */ /* 0x000fc800078e00ff */
[----:B------:R-:W-:-:S04]  /*0320*/  IMAD.MOV R2, RZ, RZ, -R5 ;  /* 0x000000ffff027224 */ /* 0x000fc800078e0a05 */
[----:B------:R-:W-:-:S05]  /*0330*/  IMAD R2, R2, UR15, R11 ;  /* 0x0000000f02027c24 */ /* 0x000fca000f8e020b */
[----:B------:R-:W-:-:S13]  /*0340*/  ISETP.GE.U32.AND P0, PT, R2, UR15, PT ;  /* 0x0000000f02007c0c */ /* 0x000fda000bf06070 */
[----:B------:R-:W-:Y:S01]  /*0350*/  @P0 VIADD R2, R2, -UR15 ;  /* 0x8000000f02020c36 */ /* 0x000fe20008000000 */
[----:B------:R-:W-:-:S04]  /*0360*/  @P0 IADD3 R5, PT, PT, R5, 0x1, RZ ;  /* 0x0000000105050810 */ /* 0x000fc80007ffe0ff */
[----:B------:R-:W-:-:S13]  /*0370*/  ISETP.GE.U32.AND P1, PT, R2, UR15, PT ;  /* 0x0000000f02007c0c */ /* 0x000fda000bf26070 */
[----:B------:R-:W-:Y:S01]  /*0380*/  @P1 VIADD R5, R5, 0x1 ;  /* 0x0000000105051836 */ /* 0x000fe20000000000 */
[----:B------:R-:W-:-:S07]  /*0390*/  @!P3 LOP3.LUT R5, RZ, UR15, RZ, 0x33, !PT ;  /* 0x0000000fff05bc12 */ /* 0x000fce000f8e33ff */
.L_x_3:
[----:B0-----:R-:W-:Y:S05]  /*03a0*/  BSYNC.RECONVERGENT B1 ;  /* 0x0000000000017941 */ /* 0x001fea0003800200 */
.L_x_1:
[----:B------:R-:W-:Y:S01]  /*03b0*/  UISETP.NE.U32.AND UP0, UPT, UR12, URZ, UPT ;  /* 0x000000ff0c00728c */ /* 0x000fe2000bf05070 */
[----:B------:R-:W-:-:S03]  /*03c0*/  PLOP3.LUT P3, PT, PT, PT, PT, 0x8, 0x80 ;  /* 0x000000000080781c */ /* 0x000fc60003f6e170 */
[----:B------:R-:W-:-:S09]  /*03d0*/  UISETP.NE.AND.EX UP0, UPT, UR13, URZ, UPT, UP0 ;  /* 0x000000ff0d00728c */ /* 0x000fd2000bf05300 */
[----:B------:R-:W-:Y:S05]  /*03e0*/  BRA.U !UP0, `(.L_x_4) ;  /* 0x0000000108147547 */ /* 0x000fea000b800000 */
[----:B------:R-:W-:Y:S02]  /*03f0*/  SHF.R.S32.HI R0, RZ, 0x1f, R5 ;  /* 0x0000001fff007819 */ /* 0x000fe40000011405 */
[----:B------:R-:W-:-:S04]  /*0400*/  LEA R6, P0, R5, UR12, 0x2 ;  /* 0x0000000c05067c11 */ /* 0x000fc8000f8010ff */
[----:B------:R-:W-:-:S05]  /*0410*/  LEA.HI.X R7, R5, UR13, R0, 0x2, P0 ;  /* 0x0000000d05077c11 */ /* 0x000fca00080f1400 */
[----:B------:R-:W2:Y:S02]  /*0420*/  LDG.E R6, desc[UR8][R6.64] ;  /* 0x0000000806067981 */ /* 0x000ea4000c1e1900 */
[----:B--2---:R-:W-:-:S13]  /*0430*/  ISETP.LE.AND P3, PT, R6, UR14, PT ;  /* 0x0000000e06007c0c */ /* 0x004fda000bf63270 */
.L_x_4:
[----:B------:R-:W-:Y:S04]  /*0440*/  BSSY.RECONVERGENT B1, `(.L_x_5) ;  /* 0x0000016000017945 */ /* 0x000fe80003800200 */
[----:B------:R-:W-:Y:S05]  /*0450*/  @!P2 BRA `(.L_x_6) ;  /* 0x00000000000ca947 */ /* 0x000fea0003800000 */
[----:B------:R-:W-:-:S07]  /*0460*/  MOV R0, 0x480 ;  /* 0x0000048000007802 */ /* 0x000fce0000000f00 */
[----:B------:R-:W-:Y:S05]  /*0470*/  CALL.REL.NOINC `($__internal_2_$__cuda_sm20_rem_u64) ;  /* 0x00000010004c7944 */ /* 0x000fea0003c00000 */
[----:B------:R-:W-:Y:S05]  /*0480*/  BRA `(.L_x_7) ;  /* 0x0000000000447947 */ /* 0x000fea0003800000 */
.L_x_6:
[----:B------:R-:W0:Y:S01]  /*0490*/  I2F.U32.RP R0, UR15 ;  /* 0x0000000f00007d06 */ /* 0x000e220008209000 */
[----:B------:R-:W-:-:S07]  /*04a0*/  ISETP.NE.U32.AND P1, PT, RZ, UR15, PT ;  /* 0x0000000fff007c0c */ /* 0x000fce000bf25070 */
[----:B0-----:R-:W0:Y:S02]  /*04b0*/  MUFU.RCP R0, R0 ;  /* 0x0000000000007308 */ /* 0x001e240000001000 */
[----:B0-----:R-:W-:-:S06]  /*04c0*/  VIADD R6, R0, 0xffffffe ;  /* 0x0ffffffe00067836 */ /* 0x001fcc0000000000 */
[----:B------:R0:W1:Y:S02]  /*04d0*/  F2I.FTZ.U32.TRUNC.NTZ R7, R6 ;  /* 0x0000000600077305 */ /* 0x000064000021f000 */
[----:B0-----:R-:W-:Y:S02]  /*04e0*/  HFMA2 R6, -RZ, RZ, 0, 0 ;  /* 0x00000000ff067431 */ /* 0x001fe400000001ff */
[----:B-1----:R-:W-:-:S04]  /*04f0*/  IMAD.MOV R9, RZ, RZ, -R7 ;  /* 0x000000ffff097224 */ /* 0x002fc800078e0a07 */
[----:B------:R-:W-:-:S04]  /*0500*/  IMAD R9, R9, UR15, RZ ;  /* 0x0000000f09097c24 */ /* 0x000fc8000f8e02ff */
[----:B------:R-:W-:-:S06]  /*0510*/  IMAD.HI.U32 R2, R7, R9, R6 ;  /* 0x0000000907027227 */ /* 0x000fcc00078e0006 */
[----:B------:R-:W-:-:S04]  /*0520*/  IMAD.HI.U32 R2, R2, R11, RZ ;  /* 0x0000000b02027227 */ /* 0x000fc800078e00ff */
[----:B------:R-:W-:-:S04]  /*0530*/  IMAD.MOV R2, RZ, RZ, -R2 ;  /* 0x000000ffff027224 */ /* 0x000fc800078e0a02 */
[----:B------:R-:W-:-:S05]  /*0540*/  IMAD R13, R2, UR15, R11 ;  /* 0x0000000f020d7c24 */ /* 0x000fca000f8e020b */
[----:B------:R-:W-:-:S13]  /*0550*/  ISETP.GE.U32.AND P0, PT, R13, UR15, PT ;  /* 0x0000000f0d007c0c */ /* 0x000fda000bf06070 */
[----:B------:R-:W-:-:S05]  /*0560*/  @P0 VIADD R13, R13, -UR15 ;  /* 0x8000000f0d0d0c36 */ /* 0x000fca0008000000 */
[----:B------:R-:W-:-:S13]  /*0570*/  ISETP.GE.U32.AND P0, PT, R13, UR15, PT ;  /* 0x0000000f0d007c0c */ /* 0x000fda000bf06070 */
[----:B------:R-:W-:Y:S01]  /*0580*/  @P0 VIADD R13, R13, -UR15 ;  /* 0x8000000f0d0d0c36 */ /* 0x000fe20008000000 */
[----:B------:R-:W-:-:S07]  /*0590*/  @!P1 LOP3.LUT R13, RZ, UR15, RZ, 0x33, !PT ;  /* 0x0000000fff0d9c12 */ /* 0x000fce000f8e33ff */
.L_x_7:
[----:B------:R-:W-:Y:S05]  /*05a0*/  BSYNC.RECONVERGENT B1 ;  /* 0x0000000000017941 */ /* 0x000fea0003800200 */
.L_x_5:
[----:B------:R-:W-:Y:S01]  /*05b0*/  IMAD R14, R5, R10, RZ ;  /* 0x0000000a050e7224 */ /* 0x000fe200078e02ff */
[----:B------:R-:W-:Y:S01]  /*05c0*/  SHF.R.S32.HI R0, RZ, 0x1f, R13 ;  /* 0x0000001fff007819 */ /* 0x000fe2000001140d */
[----:B------:R-:W-:Y:S02]  /*05d0*/  BSSY.RECONVERGENT B1, `(.L_x_8) ;  /* 0x000007f000017945 */ /* 0x000fe40003800200 */
[----:B------:R-:W-:-:S05]  /*05e0*/  IMAD R14, R14, 0x3, RZ ;  /* 0x000000030e0e7824 */ /* 0x000fca00078e02ff */
[----:B------:R-:W-:Y:S02]  /*05f0*/  SHF.R.S32.HI R15, RZ, 0x1f, R14 ;  /* 0x0000001fff0f7819 */ /* 0x000fe4000001140e */
[----:B------:R-:W-:Y:S02]  /*0600*/  IADD3 R5, P5, PT, R14, R13, RZ ;  /* 0x0000000d0e057210 */ /* 0x000fe40007fbe0ff */
[----:B------:R-:W-:Y:S02]  /*0610*/  IADD3 R7, P0, P1, R13, R14, R10 ;  /* 0x0000000e0d077210 */ /* 0x000fe4000791e00a */
[----:B------:R-:W-:Y:S02]  /*0620*/  IADD3.X R18, PT, PT, R15, R0, RZ, P5, !PT ;  /* 0x000000000f127210 */ /* 0x000fe40002ffe4ff */
[----:B------:R-:W-:Y:S02]  /*0630*/  LEA R8, P5, R5, UR16, 0x2 ;  /* 0x0000001005087c11 */ /* 0x000fe4000f8a10ff */
[----:B------:R-:W-:-:S02]  /*0640*/  IADD3 R2, P2, P4, R13, UR7, R14 ;  /* 0x000000070d027c10 */ /* 0x000fc4000fc5e00e */
[--C-:B------:R-:W-:Y:S02]  /*0650*/  IADD3.X R16, PT, PT, R0, UR5, R15.reuse, P0, P1 ;  /* 0x0000000500107c10 */ /* 0x100fe400087e240f */
[----:B------:R-:W-:Y:S02]  /*0660*/  LEA.HI.X R9, R5, UR17, R18, 0x2, P5 ;  /* 0x0000001105097c11 */ /* 0x000fe4000a8f1412 */
[C---:B------:R-:W-:Y:S02]  /*0670*/  LEA R6, P0, R7.reuse, UR16, 0x2 ;  /* 0x0000001007067c11 */ /* 0x040fe4000f8010ff */
[----:B------:R-:W-:Y:S02]  /*0680*/  LEA R4, P1, R2, UR16, 0x2 ;  /* 0x0000001002047c11 */ /* 0x000fe4000f8210ff */
[----:B------:R-:W-:Y:S02]  /*0690*/  IADD3.X R5, PT, PT, R0, UR11, R15, P2, P4 ;  /* 0x0000000b00057c10 */ /* 0x000fe400097e840f */
[----:B------:R-:W-:-:S02]  /*06a0*/  LEA.HI.X R7, R7, UR17, R16, 0x2, P0 ;  /* 0x0000001107077c11 */ /* 0x000fc400080f1410 */
[----:B------:R-:W-:Y:S01]  /*06b0*/  LEA.HI.X R5, R2, UR17, R5, 0x2, P1 ;  /* 0x0000001102057c11 */ /* 0x000fe200088f1405 */
[----:B------:R-:W-:Y:S06]  /*06c0*/  @P3 BRA `(.L_x_9) ;  /* 0x0000000400883947 */ /* 0x000fec0003800000 */
[----:B------:R-:W-:-:S05]  /*06d0*/  IMAD.IADD R0, R13, 0x1, R10 ;  /* 0x000000010d007824 */ /* 0x000fca00078e020a */
[----:B------:R-:W-:-:S04]  /*06e0*/  IADD3 R2, P0, PT, R14, R0, RZ ;  /* 0x000000000e027210 */ /* 0x000fc80007f1e0ff */
[----:B------:R-:W-:Y:S02]  /*06f0*/  LEA.HI.X.SX32 R17, R0, R15, 0x1, P0 ;  /* 0x0000000f00117211 */ /* 0x000fe400000f0eff */
[----:B------:R-:W-:-:S04]  /*0700*/  LEA R16, P0, R2, UR18, 0x2 ;  /* 0x0000001202107c11 */ /* 0x000fc8000f8010ff */
[----:B------:R-:W-:-:S05]  /*0710*/  LEA.HI.X R17, R2, UR19, R17, 0x2, P0 ;  /* 0x0000001302117c11 */ /* 0x000fca00080f1411 */
[----:B------:R-:W2:Y:S01]  /*0720*/  LDG.E R16, desc[UR8][R16.64] ;  /* 0x0000000810107981 */ /* 0x000ea2000c1e1900 */
[----:B------:R-:W-:Y:S01]  /*0730*/  BSSY.RECONVERGENT B2, `(.L_x_10) ;  /* 0x000001a000027945 */ /* 0x000fe20003800200 */
[C---:B--2---:R-:W-:Y:S01]  /*0740*/  FMUL R0, R16.reuse, -1.4426950216293334961 ;  /* 0xbfb8aa3b10007820 */ /* 0x044fe20000400000 */
[C---:B------:R-:W-:Y:S02]  /*0750*/  FSETP.GT.AND P3, PT, R16.reuse, 105, PT ;  /* 0x42d200001000780b */ /* 0x040fe40003f64000 */
[----:B------:R-:W-:Y:S01]  /*0760*/  FSETP.GEU.AND P4, PT, R16, -105, PT ;  /* 0xc2d200001000780b */ /* 0x000fe20003f8e000 */
[----:B------:R-:W0:Y:S02]  /*0770*/  FRND.TRUNC R19, R0 ;  /* 0x0000000000137307 */ /* 0x000e24000020d000 */
[----:B0-----:R-:W-:Y:S01]  /*0780*/  FADD R18, RZ, R19 ;  /* 0x00000013ff127221 */ /* 0x001fe20000000000 */
[----:B------:R-:W-:-:S04]  /*0790*/  FFMA R2, R19, -0.693145751953125, -R16 ;  /* 0xbf31720013027823 */ /* 0x000fc80000000810 */
[----:B------:R-:W-:Y:S01]  /*07a0*/  FSETP.GEU.AND P0, PT, R18, -126, PT ;  /* 0xc2fc00001200780b */ /* 0x000fe20003f0e000 */
[----:B------:R-:W-:-:S04]  /*07b0*/  FFMA R2, R19, -1.428606765330187045e-06, R2 ;  /* 0xb5bfbe8e13027823 */ /* 0x000fc80000000002 */
[----:B------:R-:W-:-:S06]  /*07c0*/  FMUL R2, R2, 1.4426950216293334961 ;  /* 0x3fb8aa3b02027820 */ /* 0x000fcc0000400000 */
[----:B------:R-:W-:Y:S02]  /*07d0*/  MUFU.EX2 R2, R2 ;  /* 0x0000000200027308 */ /* 0x000fe40000000800 */
[----:B------:R-:W-:-:S06]  /*07e0*/  @!P0 FMUL R18, R18, 0.5 ;  /* 0x3f00000012128820 */ /* 0x000fcc0000400000 */
[----:B------:R-:W0:Y:S02]  /*07f0*/  MUFU.EX2 R19, R18 ;  /* 0x0000001200137308 */ /* 0x000e240000000800 */
[----:B0-----:R-:W-:-:S04]  /*0800*/  @!P0 FMUL R19, R19, R19 ;  /* 0x0000001313138220 */ /* 0x001fc80000400000 */
[----:B------:R-:W-:-:S04]  /*0810*/  FFMA R19, R2, R19, 1 ;  /* 0x3f80000002137423 */ /* 0x000fc80000000013 */
[----:B------:R-:W-:-:S05]  /*0820*/  VIADD R0, R19, 0x1800000 ;  /* 0x0180000013007836 */ /* 0x000fca0000000000 */
[----:B------:R-:W-:-:S04]  /*0830*/  LOP3.LUT R0, R0, 0x7f800000, RZ, 0xc0, !PT ;  /* 0x7f80000000007812 */ /* 0x000fc800078ec0ff */
[----:B------:R-:W-:-:S13]  /*0840*/  ISETP.GT.U32.AND P0, PT, R0, 0x1ffffff, PT ;  /* 0x01ffffff0000780c */ /* 0x000fda0003f04070 */
[----:B------:R-:W-:Y:S05]  /*0850*/  @P0 BRA `(.L_x_11) ;  /* 0x00000000000c0947 */ /* 0x000fea0003800000 */
[----:B------:R-:W-:-:S07]  /*0860*/  MOV R16, 0x880 ;  /* 0x0000088000107802 */ /* 0x000fce0000000f00 */
[----:B------:R-:W-:Y:S05]  /*0870*/  CALL.REL.NOINC `($__internal_1_$__cuda_sm20_rcp_rn_f32_slowpath) ;  /* 0x0000000800747944 */ /* 0x000fea0003c00000 */
[----:B------:R-:W-:Y:S05]  /*0880*/  BRA `(.L_x_12) ;  /* 0x0000000000107947 */ /* 0x000fea0003800000 */
.L_x_11:
[----:B------:R-:W0:Y:S02]  /*0890*/  MUFU.RCP R0, R19 ;  /* 0x0000001300007308 */ /* 0x000e240000001000 */
[----:B0-----:R-:W-:-:S04]  /*08a0*/  FFMA R2, R19, R0, -1 ;  /* 0xbf80000013027423 */ /* 0x001fc80000000000 */
[----:B------:R-:W-:-:S04]  /*08b0*/  FADD.FTZ R17, -R2, -RZ ;  /* 0x800000ff02117221 */ /* 0x000fc80000010100 */
[----:B------:R-:W-:-:S07]  /*08c0*/  FFMA R0, R0, R17, R0 ;  /* 0x0000001100007223 */ /* 0x000fce0000000000 */
.L_x_12:
[----:B------:R-:W-:Y:S05]  /*08d0*/  BSYNC.RECONVERGENT B2 ;  /* 0x0000000000027941 */ /* 0x000fea0003800200 */
.L_x_10:
[----:B------:R-:W-:-:S05]  /*08e0*/  VIADD R13, R13, UR7 ;  /* 0x000000070d0d7c36 */ /* 0x000fca0008000000 */
[----:B------:R-:W-:-:S04]  /*08f0*/  IADD3 R2, P0, PT, R14, R13, RZ ;  /* 0x0000000d0e027210 */ /* 0x000fc80007f1e0ff */
[----:B------:R-:W-:Y:S02]  /*0900*/  LEA.HI.X.SX32 R13, R13, R15, 0x1, P0 ;  /* 0x0000000f0d0d7211 */ /* 0x000fe400000f0eff */
[----:B------:R-:W-:-:S04]  /*0910*/  LEA R14, P0, R2, UR18, 0x2 ;  /* 0x00000012020e7c11 */ /* 0x000fc8000f8010ff */
[----:B------:R-:W-:-:S05]  /*0920*/  LEA.HI.X R15, R2, UR19, R13, 0x2, P0 ;  /* 0x00000013020f7c11 */ /* 0x000fca00080f140d */
[----:B------:R-:W2:Y:S01]  /*0930*/  LDG.E R2, desc[UR8][R14.64] ;  /* 0x000000080e027981 */ /* 0x000ea2000c1e1900 */
[----:B------:R-:W-:Y:S01]  /*0940*/  FSEL R0, R0, 1, !P3 ;  /* 0x3f80000000007808 */ /* 0x000fe20005800000 */
[----:B------:R-:W-:Y:S03]  /*0950*/  BSSY.RECONVERGENT B2, `(.L_x_13) ;  /* 0x0000020000027945 */ /* 0x000fe60003800200 */
[----:B------:R-:W-:Y:S02]  /*0960*/  FSEL R0, R0, RZ, P4 ;  /* 0x000000ff00007208 */ /* 0x000fe40002000000 */
[----:B--2---:R-:W-:-:S13]  /*0970*/  FSETP.GE.AND P0, PT, |R2|, 0.55000001192092895508, PT ;  /* 0x3f0ccccd0200780b */ /* 0x004fda0003f06200 */
[----:B------:R-:W-:Y:S05]  /*0980*/  @!P0 BRA `(.L_x_14) ;  /* 0x00000000004c8947 */ /* 0x000fea0003800000 */
[----:B------:R-:W-:-:S04]  /*0990*/  FADD R13, |R2|, |R2| ;  /* 0x40000002020d7221 */ /* 0x000fc80000000200 */
[----:B------:R-:W-:-:S04]  /*09a0*/  FMUL R14, R13, 1.4426950216293334961 ;  /* 0x3fb8aa3b0d0e7820 */ /* 0x000fc80000400000 */
[----:B------:R-:W0:Y:S02]  /*09b0*/  FRND.TRUNC R16, R14 ;  /* 0x0000000e00107307 */ /* 0x000e24000020d000 */
[C---:B0-----:R-:W-:Y:S01]  /*09c0*/  FSETP.GEU.AND P0, PT, R16.reuse, -126, PT ;  /* 0xc2fc00001000780b */ /* 0x041fe20003f0e000 */
[----:B------:R-:W-:-:S04]  /*09d0*/  FFMA R13, R16, -0.693145751953125, R13 ;  /* 0xbf317200100d7823 */ /* 0x000fc8000000000d */
[----:B------:R-:W-:-:S04]  /*09e0*/  FFMA R13, R16, -1.428606765330187045e-06, R13 ;  /* 0xb5bfbe8e100d7823 */ /* 0x000fc8000000000d */
[----:B------:R-:W-:Y:S01]  /*09f0*/  FMUL R15, R13, 1.4426950216293334961 ;  /* 0x3fb8aa3b0d0f7820 */ /* 0x000fe20000400000 */
[----:B------:R-:W-:-:S03]  /*0a00*/  MOV R13, 0x3f800000 ;  /* 0x3f800000000d7802 */ /* 0x000fc60000000f00 */
[----:B------:R-:W-:Y:S02]  /*0a10*/  @!P0 FMUL R16, R16, 0.5 ;  /* 0x3f00000010108820 */ /* 0x000fe40000400000 */
[----:B------:R-:W-:Y:S08]  /*0a20*/  MUFU.EX2 R15, R15 ;  /* 0x0000000f000f7308 */ /* 0x000ff00000000800 */
[----:B------:R-:W0:Y:S02]  /*0a30*/  MUFU.EX2 R18, R16 ;  /* 0x0000001000127308 */ /* 0x000e240000000800 */
[----:B0-----:R-:W-:Y:S01]  /*0a40*/  @!P0 FMUL R18, R18, R18 ;  /* 0x0000001212128220 */ /* 0x001fe20000400000 */
[----:B------:R-:W-:-:S03]  /*0a50*/  FSETP.GE.AND P0, PT, |R2|, 88, PT ;  /* 0x42b000000200780b */ /* 0x000fc60003f06200 */
[----:B------:R-:W-:-:S06]  /*0a60*/  FFMA R18, R15, R18, 1 ;  /* 0x3f8000000f127423 */ /* 0x000fcc0000000012 */
[----:B------:R-:W0:Y:S02]  /*0a70*/  MUFU.RCP R18, R18 ;  /* 0x0000001200127308 */ /* 0x000e240000001000 */
[----:B0-----:R-:W-:-:S05]  /*0a80*/  FFMA R13, R18, -2, R13 ;  /* 0xc0000000120d7823 */ /* 0x001fca000000000d */
[----:B------:R-:W-:-:S04]  /*0a90*/  SEL R13, R13, 0x3f800000, !P0 ;  /* 0x3f8000000d0d7807 */ /* 0x000fc80004000000 */
[----:B------:R-:W-:Y:S01]  /*0aa0*/  LOP3.LUT R13, R13, 0x80000000, R2, 0xf8, !PT ;  /* 0x800000000d0d7812 */ /* 0x000fe200078ef802 */
[----:B------:R-:W-:Y:S06]  /*0ab0*/  BRA `(.L_x_15) ;  /* 0x0000000000247947 */ /* 0x000fec0003800000 */
.L_x_14:
[----:B------:R-:W-:Y:S02]  /*0ac0*/  IMAD.MOV.U32 R14, RZ, RZ, 0x3c86a81b ;  /* 0x3c86a81bff0e7424 */ /* 0x000fe400078e00ff */
[C---:B------:R-:W-:Y:S01]  /*0ad0*/  FMUL R13, R2.reuse, R2 ;  /* 0x00000002020d7220 */ /* 0x040fe20000400000 */
[----:B------:R-:W-:-:S03]  /*0ae0*/  FSETP.NEU.AND P0, PT, R2, RZ, PT ;  /* 0x000000ff0200720b */ /* 0x000fc60003f0d000 */
[----:B------:R-:W-:-:S04]  /*0af0*/  FFMA R14, R13, R14, -0.052671812474727630615 ;  /* 0xbd57be660d0e7423 */ /* 0x000fc8000000000e */
[----:B------:R-:W-:-:S04]  /*0b00*/  FFMA R14, R13, R14, 0.13320724666118621826 ;  /* 0x3e08677b0d0e7423 */ /* 0x000fc8000000000e */
[----:B------:R-:W-:-:S04]  /*0b10*/  FFMA R14, R13, R14, -0.33332946896553039551 ;  /* 0xbeaaaa290d0e7423 */ /* 0x000fc8000000000e */
[----:B------:R-:W-:-:S04]  /*0b20*/  FMUL R13, R13, R14 ;  /* 0x0000000e0d0d7220 */ /* 0x000fc80000400000 */
[C-C-:B------:R-:W-:Y:S01]  /*0b30*/  FFMA R13, R2.reuse, R13, R2.reuse ;  /* 0x0000000d020d7223 */ /* 0x140fe20000000002 */
[----:B------:R-:W-:-:S07]  /*0b40*/  @!P0 FADD R13, R2, R2 ;  /* 0x00000002020d8221 */ /* 0x000fce0000000000 */
.L_x_15:
[----:B------:R-:W-:Y:S05]  /*0b50*/  BSYNC.RECONVERGENT B2 ;  /* 0x0000000000027941 */ /* 0x000fea0003800200 */
.L_x_13:
[C---:B------:R-:W-:Y:S01]  /*0b60*/  IMAD.SHL.U32 R16, R11.reuse, 0x4, RZ ;  /* 0x000000040b107824 */ /* 0x040fe200078e00ff */
[----:B------:R-:W-:-:S04]  /*0b70*/  SHF.L.U64.HI R2, R11, 0x2, R12 ;  /* 0x000000020b027819 */ /* 0x000fc8000001020c */
[----:B------:R-:W-:-:S04]  /*0b80*/  IADD3 R14, P0, PT, R16, UR20, RZ ;  /* 0x00000014100e7c10 */ /* 0x000fc8000ff1e0ff */
[----:B------:R-:W-:-:S05]  /*0b90*/  IADD3.X R15, PT, PT, R2, UR21, RZ, P0, !PT ;  /* 0x00000015020f7c10 */ /* 0x000fca00087fe4ff */
[----:B------:R-:W2:Y:S01]  /*0ba0*/  LDG.E R17, desc[UR8][R14.64] ;  /* 0x000000080e117981 */ /* 0x000ea2000c1e1900 */
[C---:B------:R-:W-:Y:S02]  /*0bb0*/  IADD3 R18, P0, PT, R16.reuse, UR22, RZ ;  /* 0x0000001610127c10 */ /* 0x040fe4000ff1e0ff */
[----:B------:R-:W-:Y:S02]  /*0bc0*/  IADD3 R16, P1, PT, R16, UR24, RZ ;  /* 0x0000001810107c10 */ /* 0x000fe4000ff3e0ff */
[----:B------:R-:W-:Y:S01]  /*0bd0*/  IADD3.X R19, PT, PT, R2, UR23, RZ, P0, !PT ;  /* 0x0000001702137c10 */ /* 0x000fe200087fe4ff */
[----:B--2---:R-:W-:Y:S01]  /*0be0*/  FMUL R21, R0, R17 ;  /* 0x0000001100157220 */ /* 0x004fe20000400000 */
[----:B------:R-:W-:-:S04]  /*0bf0*/  IADD3.X R17, PT, PT, R2, UR25, RZ, P1, !PT ;  /* 0x0000001902117c10 */ /* 0x000fc80008ffe4ff */
[----:B------:R0:W-:Y:S04]  /*0c00*/  STG.E desc[UR8][R18.64], R21 ;  /* 0x0000001512007986 */ /* 0x0001e8000c101908 */
[----:B------:R1:W-:Y:S04]  /*0c10*/  STG.E desc[UR8][R8.64], RZ ;  /* 0x000000ff08007986 */ /* 0x0003e8000c101908 */
[----:B------:R-:W2:Y:S04]  /*0c20*/  LDG.E R2, desc[UR8][R14.64] ;  /* 0x000000080e027981 */ /* 0x000ea8000c1e1900 */
[----:B------:R-:W3:Y:S01]  /*0c30*/  LDG.E R16, desc[UR8][R16.64] ;  /* 0x0000000810107981 */ /* 0x000ee2000c1e1900 */
[----:B--2---:R-:W-:-:S04]  /*0c40*/  FMUL R23, R2, R13 ;  /* 0x0000000d02177220 */ /* 0x004fc80000400000 */
[----:B---3--:R-:W-:Y:S01]  /*0c50*/  FFMA R23, R16, R2, -R23 ;  /* 0x0000000210177223 */ /* 0x008fe20000000817 */
[----:B------:R-:W-:-:S03]  /*0c60*/  FADD R2, -R0, 1 ;  /* 0x3f80000000027421 */ /* 0x000fc60000000100 */
[----:B------:R-:W-:-:S04]  /*0c70*/  FMUL R23, R0, R23 ;  /* 0x0000001700177220 */ /* 0x000fc80000400000 */
[----:B------:R-:W-:-:S05]  /*0c80*/  FMUL R23, R23, R2 ;  /* 0x0000000217177220 */ /* 0x000fca0000400000 */
[----:B------:R1:W-:Y:S04]  /*0c90*/  STG.E desc[UR8][R6.64], R23 ;  /* 0x0000001706007986 */ /* 0x0003e8000c101908 */
[----:B------:R-:W2:Y:S01]  /*0ca0*/  LDG.E R25, desc[UR8][R14.64] ;  /* 0x000000080e197981 */ /* 0x000ea2000c1e1900 */
[----:B------:R-:W-:Y:S01]  /*0cb0*/  FFMA R0, -R13, R13, 1 ;  /* 0x3f8000000d007423 */ /* 0x000fe2000000010d */
[----:B--2---:R-:W-:-:S04]  /*0cc0*/  FMUL R25, R2, R25 ;  /* 0x0000001902197220 */ /* 0x004fc80000400000 */
[----:B0-----:R-:W-:Y:S01]  /*0cd0*/  FMUL R19, R25, R0 ;  /* 0x0000000019137220 */ /* 0x001fe20000400000 */
[----:B-1----:R-:W-:Y:S06]  /*0ce0*/  BRA `(.L_x_16) ;  /* 0x0000000000347947 */ /* 0x002fec0003800000 */
.L_x_9:
[C---:B------:R-:W-:Y:S01]  /*0cf0*/  IMAD.SHL.U32 R16, R11.reuse, 0x4, RZ ;  /* 0x000000040b107824 */ /* 0x040fe200078e00ff */
[----:B------:R-:W-:-:S04]  /*0d00*/  SHF.L.U64.HI R0, R11, 0x2, R12 ;  /* 0x000000020b007819 */ /* 0x000fc8000001020c */
[----:B------:R-:W-:-:S04]  /*0d10*/  IADD3 R14, P0, PT, R16, UR20, RZ ;  /* 0x00000014100e7c10 */ /* 0x000fc8000ff1e0ff */
[----:B------:R-:W-:-:S05]  /*0d20*/  IADD3.X R15, PT, PT, R0, UR21, RZ, P0, !PT ;  /* 0x00000015000f7c10 */ /* 0x000fca00087fe4ff */
[----:B------:R-:W2:Y:S01]  /*0d30*/  LDG.E R13, desc[UR8][R14.64] ;  /* 0x000000080e0d7981 */ /* 0x000ea2000c1e1900 */
[----:B------:R-:W-:Y:S01]  /*0d40*/  IADD3 R16, P1, PT, R16, UR22, RZ ;  /* 0x0000001610107c10 */ /* 0x000fe2000ff3e0ff */
[----:B------:R-:W-:Y:S01]  /*0d50*/  HFMA2 R19, -RZ, RZ, 0, 0 ;  /* 0x00000000ff137431 */ /* 0x000fe200000001ff */
[----:B------:R-:W-:Y:S02]  /*0d60*/  LOP3.LUT P0, RZ, R3, 0xff, RZ, 0xc0, !PT ;  /* 0x000000ff03ff7812 */ /* 0x000fe4000780c0ff */
[----:B------:R-:W-:Y:S02]  /*0d70*/  IADD3.X R17, PT, PT, R0, UR23, RZ, P1, !PT ;  /* 0x0000001700117c10 */ /* 0x000fe40008ffe4ff */
[----:B--2---:R-:W-:-:S05]  /*0d80*/  FSEL R13, R13, RZ, !P0 ;  /* 0x000000ff0d0d7208 */ /* 0x004fca0004000000 */
[----:B------:R0:W-:Y:S04]  /*0d90*/  STG.E desc[UR8][R16.64], R13 ;  /* 0x0000000d10007986 */ /* 0x0001e8000c101908 */
[----:B------:R0:W-:Y:S04]  /*0da0*/  STG.E desc[UR8][R8.64], RZ ;  /* 0x000000ff08007986 */ /* 0x0001e8000c101908 */
[----:B------:R0:W-:Y:S02]  /*0db0*/  STG.E desc[UR8][R6.64], RZ ;  /* 0x000000ff06007986 */ /* 0x0001e4000c101908 */
.L_x_16:
[----:B------:R-:W-:Y:S05]  /*0dc0*/  BSYNC.RECONVERGENT B1 ;  /* 0x0000000000017941 */ /* 0x000fea0003800200 */
.L_x_8:
[----:B------:R-:W-:Y:S01]  /*0dd0*/  IADD3 R11, P0, PT, R11, UR6, RZ ;  /* 0x000000060b0b7c10 */ /* 0x000fe2000ff1e0ff */
[----:B------:R1:W-:Y:S04]  /*0de0*/  STG.E desc[UR8][R4.64], R19 ;  /* 0x0000001304007986 */ /* 0x0003e8000c101908 */
[----:B------:R-:W-:Y:S01]  /*0df0*/  IMAD.X R12, RZ, RZ, R12, P0 ;  /* 0x000000ffff0c7224 */ /* 0x000fe200000e060c */
[----:B------:R-:W-:-:S04]  /*0e00*/  ISETP.GE.U32.AND P0, PT, R11, UR26, PT ;  /* 0x0000001a0b007c0c */ /* 0x000fc8000bf06070 */
[----:B------:R-:W-:-:S13]  /*0e10*/  ISETP.GE.U32.AND.EX P0, PT, R12, UR10, PT, P0 ;  /* 0x0000000a0c007c0c */ /* 0x000fda000bf06100 */
[----:B-1----:R-:W-:Y:S05]  /*0e20*/  @!P0 BRA `(.L_x_17) ;  /* 0xfffffff000f48947 */ /* 0x002fea000383ffff */
[----:B------:R-:W-:Y:S05]  /*0e30*/  BSYNC.RECONVERGENT B0 ;  /* 0x0000000000007941 */ /* 0x000fea0003800200 */
.L_x_0:
[----:B------:R-:W-:Y:S05]  /*0e40*/  EXIT ;  /* 0x000000000000794d */ /* 0x000fea0003800000 */
        .weak           $__internal_0_$__cuda_sm20_div_u64
        .type           $__internal_0_$__cuda_sm20_div_u64,@function
        .size           $__internal_0_$__cuda_sm20_div_u64,($__internal_1_$__cuda_sm20_rcp_rn_f32_slowpath - $__internal_0_$__cuda_sm20_div_u64)
$__internal_0_$__cuda_sm20_div_u64:
[----:B------:R-:W0:Y:S02]  /*0e50*/  LDCU UR4, c[0x0][0x384] ;  /* 0x00007080ff0477ac */ /* 0x000e240008000800 */
[----:B0-----:R-:W0:Y:S08]  /*0e60*/  I2F.U64.RP R2, UR4 ;  /* 0x0000000400027d12 */ /* 0x001e300008309000 */
[----:B0-----:R-:W0:Y:S02]  /*0e70*/  MUFU.RCP R2, R2 ;  /* 0x0000000200027308 */ /* 0x001e240000001000 */
[----:B0-----:R-:W-:-:S06]  /*0e80*/  VIADD R4, R2, 0x1ffffffe ;  /* 0x1ffffffe02047836 */ /* 0x001fcc0000000000 */
[----:B------:R-:W0:Y:S02]  /*0e90*/  F2I.U64.TRUNC R4, R4 ;  /* 0x0000000400047311 */ /* 0x000e24000020d800 */
[----:B0-----:R-:W-:-:S04]  /*0ea0*/  IMAD.WIDE.U32 R6, R4, UR4, RZ ;  /* 0x0000000404067c25 */ /* 0x001fc8000f8e00ff */
[----:B------:R-:W-:Y:S01]  /*0eb0*/  IMAD R7, R4, UR5, R7 ;  /* 0x0000000504077c24 */ /* 0x000fe2000f8e0207 */
[----:B------:R-:W-:-:S03]  /*0ec0*/  IADD3 R9, P0, PT, RZ, -R6, RZ ;  /* 0x80000006ff097210 */ /* 0x000fc60007f1e0ff */
[----:B------:R-:W-:Y:S02]  /*0ed0*/  IMAD R7, R5, UR4, R7 ;  /* 0x0000000405077c24 */ /* 0x000fe4000f8e0207 */
[----:B------:R-:W-:-:S04]  /*0ee0*/  IMAD.HI.U32 R6, R4, R9, RZ ;  /* 0x0000000904067227 */ /* 0x000fc800078e00ff */
[----:B------:R-:W-:Y:S01]  /*0ef0*/  IMAD.X R13, RZ, RZ, ~R7, P0 ;  /* 0x000000ffff0d7224 */ /* 0x000fe200000e0e07 */
[----:B------:R-:W-:-:S03]  /*0f00*/  MOV R7, R4 ;  /* 0x0000000400077202 */ /* 0x000fc60000000f00 */
[-C--:B------:R-:W-:Y:S02]  /*0f10*/  IMAD R15, R5, R13.reuse, RZ ;  /* 0x0000000d050f7224 */ /* 0x080fe400078e02ff */
[----:B------:R-:W-:-:S04]  /*0f20*/  IMAD.WIDE.U32 R6, P0, R4, R13, R6 ;  /* 0x0000000d04067225 */ /* 0x000fc80007800006 */
[----:B------:R-:W-:-:S04]  /*0f30*/  IMAD.HI.U32 R13, R5, R13, RZ ;  /* 0x0000000d050d7227 */ /* 0x000fc800078e00ff */
[----:B------:R-:W-:-:S04]  /*0f40*/  IMAD.HI.U32 R6, P1, R5, R9, R6 ;  /* 0x0000000905067227 */ /* 0x000fc80007820006 */
[----:B------:R-:W-:Y:S01]  /*0f50*/  IMAD.X R2, R13, 0x1, R5, P0 ;  /* 0x000000010d027824 */ /* 0x000fe200000e0605 */
[----:B------:R-:W-:-:S04]  /*0f60*/  IADD3 R7, P3, PT, R15, R6, RZ ;  /* 0x000000060f077210 */ /* 0x000fc80007f7e0ff */
[----:B------:R-:W-:Y:S01]  /*0f70*/  IADD3.X R9, PT, PT, RZ, RZ, R2, P3, P1 ;  /* 0x000000ffff097210 */ /* 0x000fe20001fe2402 */
[----:B------:R-:W-:-:S04]  /*0f80*/  IMAD.WIDE.U32 R4, R7, UR4, RZ ;  /* 0x0000000407047c25 */ /* 0x000fc8000f8e00ff */
[----:B------:R-:W-:Y:S01]  /*0f90*/  IMAD R2, R7, UR5, R5 ;  /* 0x0000000507027c24 */ /* 0x000fe2000f8e0205 */
[----:B------:R-:W-:-:S03]  /*0fa0*/  IADD3 R5, P0, PT, RZ, -R4, RZ ;  /* 0x80000004ff057210 */ /* 0x000fc60007f1e0ff */
[----:B------:R-:W-:Y:S02]  /*0fb0*/  IMAD R2, R9, UR4, R2 ;  /* 0x0000000409027c24 */ /* 0x000fe4000f8e0202 */
[----:B------:R-:W-:-:S04]  /*0fc0*/  IMAD.HI.U32 R6, R7, R5, RZ ;  /* 0x0000000507067227 */ /* 0x000fc800078e00ff */
[----:B------:R-:W-:-:S04]  /*0fd0*/  IMAD.X R2, RZ, RZ, ~R2, P0 ;  /* 0x000000ffff027224 */ /* 0x000fc800000e0e02 */
[----:B------:R-:W-:-:S04]  /*0fe0*/  IMAD.WIDE.U32 R6, P0, R7, R2, R6 ;  /* 0x0000000207067225 */ /* 0x000fc80007800006 */
[C---:B------:R-:W-:Y:S02]  /*0ff0*/  IMAD R4, R9.reuse, R2, RZ ;  /* 0x0000000209047224 */ /* 0x040fe400078e02ff */
[----:B------:R-:W-:-:S04]  /*1000*/  IMAD.HI.U32 R7, P1, R9, R5, R6 ;  /* 0x0000000509077227 */ /* 0x000fc80007820006 */
[----:B------:R-:W-:Y:S02]  /*1010*/  HFMA2 R5, -RZ, RZ, 0, 0 ;  /* 0x00000000ff057431 */ /* 0x000fe400000001ff */
[----:B------:R-:W-:Y:S01]  /*1020*/  IMAD.HI.U32 R2, R9, R2, RZ ;  /* 0x0000000209027227 */ /* 0x000fe200078e00ff */
[----:B------:R-:W-:-:S03]  /*1030*/  IADD3 R7, P3, PT, R4, R7, RZ ;  /* 0x0000000704077210 */ /* 0x000fc60007f7e0ff */
[----:B------:R-:W-:Y:S02]  /*1040*/  IMAD.X R9, R2, 0x1, R9, P0 ;  /* 0x0000000102097824 */ /* 0x000fe400000e0609 */
[----:B------:R-:W-:-:S03]  /*1050*/  IMAD.HI.U32 R4, R7, R11, RZ ;  /* 0x0000000b07047227 */ /* 0x000fc600078e00ff */
[----:B------:R-:W-:Y:S01]  /*1060*/  IADD3.X R9, PT, PT, RZ, RZ, R9, P3, P1 ;  /* 0x000000ffff097210 */ /* 0x000fe20001fe2409 */
[----:B------:R-:W-:-:S04]  /*1070*/  IMAD.WIDE.U32 R4, R7, R12, R4 ;  /* 0x0000000c07047225 */ /* 0x000fc800078e0004 */
[C---:B------:R-:W-:Y:S02]  /*1080*/  IMAD R7, R9.reuse, R12, RZ ;  /* 0x0000000c09077224 */ /* 0x040fe400078e02ff */
[----:B------:R-:W-:-:S04]  /*1090*/  IMAD.HI.U32 R4, P0, R9, R11, R4 ;  /* 0x0000000b09047227 */ /* 0x000fc80007800004 */
[----:B------:R-:W-:Y:S01]  /*10a0*/  IMAD.HI.U32 R2, R9, R12, RZ ;  /* 0x0000000c09027227 */ /* 0x000fe200078e00ff */
[----:B------:R-:W-:-:S03]  /*10b0*/  IADD3 R7, P1, PT, R7, R4, RZ ;  /* 0x0000000407077210 */ /* 0x000fc60007f3e0ff */
[----:B------:R-:W-:Y:S02]  /*10c0*/  IMAD.X R2, RZ, RZ, R2, P0 ;  /* 0x000000ffff027224 */ /* 0x000fe400000e0602 */
[----:B------:R-:W-:-:S04]  /*10d0*/  IMAD.WIDE.U32 R4, R7, UR4, RZ ;  /* 0x0000000407047c25 */ /* 0x000fc8000f8e00ff */
[----:B------:R-:W-:Y:S01]  /*10e0*/  IMAD.X R2, RZ, RZ, R2, P1 ;  /* 0x000000ffff027224 */ /* 0x000fe200008e0602 */
[----:B------:R-:W-:Y:S01]  /*10f0*/  IADD3 R9, P1, PT, -R4, R11, RZ ;  /* 0x0000000b04097210 */ /* 0x000fe20007f3e1ff */
[----:B------:R-:W-:-:S03]  /*1100*/  IMAD R5, R7, UR5, R5 ;  /* 0x0000000507057c24 */ /* 0x000fc6000f8e0205 */
[----:B------:R-:W-:Y:S01]  /*1110*/  ISETP.GE.U32.AND P0, PT, R9, UR4, PT ;  /* 0x0000000409007c0c */ /* 0x000fe2000bf06070 */
[----:B------:R-:W-:Y:S01]  /*1120*/  IMAD R5, R2, UR4, R5 ;  /* 0x0000000402057c24 */ /* 0x000fe2000f8e0205 */
[----:B------:R-:W-:-:S03]  /*1130*/  IADD3 R2, PT, PT, R7, 0x1, RZ ;  /* 0x0000000107027810 */ /* 0x000fc60007ffe0ff */
[----:B------:R-:W-:Y:S01]  /*1140*/  IMAD.X R6, R12, 0x1, ~R5, P1 ;  /* 0x000000010c067824 */ /* 0x000fe200008e0e05 */
[----:B------:R-:W-:-:S04]  /*1150*/  IADD3 R4, P1, PT, R9, -UR4, RZ ;  /* 0x8000000409047c10 */ /* 0x000fc8000ff3e0ff */
[C---:B------:R-:W-:Y:S02]  /*1160*/  ISETP.GE.U32.AND.EX P0, PT, R6.reuse, UR5, PT, P0 ;  /* 0x0000000506007c0c */ /* 0x040fe4000bf06100 */
[----:B------:R-:W-:Y:S02]  /*1170*/  IADD3.X R5, PT, PT, R6, ~UR5, RZ, P1, !PT ;  /* 0x8000000506057c10 */ /* 0x000fe40008ffe4ff */
[----:B------:R-:W-:Y:S02]  /*1180*/  SEL R4, R4, R9, P0 ;  /* 0x0000000904047207 */ /* 0x000fe40000000000 */
[----:B------:R-:W-:Y:S02]  /*1190*/  SEL R7, R2, R7, P0 ;  /* 0x0000000702077207 */ /* 0x000fe40000000000 */
[----:B------:R-:W-:Y:S02]  /*11a0*/  SEL R5, R5, R6, P0 ;  /* 0x0000000605057207 */ /* 0x000fe40000000000 */
[----:B------:R-:W-:Y:S01]  /*11b0*/  ISETP.GE.U32.AND P0, PT, R4, UR4, PT ;  /* 0x0000000404007c0c */ /* 0x000fe2000bf06070 */
[----:B------:R-:W-:Y:S01]  /*11c0*/  VIADD R2, R7, 0x1 ;  /* 0x0000000107027836 */ /* 0x000fe20000000000 */
[----:B------:R-:W-:Y:S01]  /*11d0*/  ISETP.NE.U32.AND P1, PT, RZ, UR4, PT ;  /* 0x00000004ff007c0c */ /* 0x000fe2000bf25070 */
[----:B------:R-:W-:Y:S01]  /*11e0*/  IMAD.MOV.U32 R4, RZ, RZ, R0 ;  /* 0x000000ffff047224 */ /* 0x000fe200078e0000 */
[----:B------:R-:W-:Y:S01]  /*11f0*/  ISETP.GE.U32.AND.EX P0, PT, R5, UR5, PT, P0 ;  /* 0x0000000505007c0c */ /* 0x000fe2000bf06100 */
[----:B------:R-:W-:Y:S01]  /*1200*/  IMAD.MOV.U32 R5, RZ, RZ, 0x0 ;  /* 0x00000000ff057424 */ /* 0x000fe200078e00ff */
[----:B------:R-:W-:-:S02]  /*1210*/  ISETP.NE.AND.EX P1, PT, RZ, UR5, PT, P1 ;  /* 0x00000005ff007c0c */ /* 0x000fc4000bf25310 */
[----:B------:R-:W-:-:S04]  /*1220*/  SEL R2, R2, R7, P0 ;  /* 0x0000000702027207 */ /* 0x000fc80000000000 */
[----:B------:R-:W-:Y:S01]  /*1230*/  SEL R2, R2, 0xffffffff, P1 ;  /* 0xffffffff02027807 */ /* 0x000fe20000800000 */
[----:B------:R-:W-:Y:S06]  /*1240*/  RET.REL.NODEC R4 `(_ZN6caffe26detail21GRUUnitGradientKernelIfEEviiiPKT_S4_PKiS4_S4_bPS2_S7_) ;  /* 0xffffffec046c7950 */ /* 0x000fec0003c3ffff */
        .weak           $__internal_1_$__cuda_sm20_rcp_rn_f32_slowpath
        .type           $__internal_1_$__cuda_sm20_rcp_rn_f32_slowpath,@function
        .size           $__internal_1_$__cuda_sm20_rcp_rn_f32_slowpath,($__internal_2_$__cuda_sm20_rem_u64 - $__internal_1_$__cuda_sm20_rcp_rn_f32_slowpath)
$__internal_1_$__cuda_sm20_rcp_rn_f32_slowpath:
[----:B------:R-:W-:Y:S01]  /*1250*/  SHF.L.U32 R2, R19, 0x1, RZ ;  /* 0x0000000113027819 */ /* 0x000fe200000006ff */
[----:B------:R-:W-:Y:S01]  /*1260*/  BSSY.RECONVERGENT B3, `(.L_x_18) ;  /* 0x0000031000037945 */ /* 0x000fe20003800200 */
[----:B------:R-:W-:Y:S02]  /*1270*/  IMAD.MOV.U32 R0, RZ, RZ, R19 ;  /* 0x000000ffff007224 */ /* 0x000fe400078e0013 */
[----:B------:R-:W-:-:S04]  /*1280*/  SHF.R.U32.HI R2, RZ, 0x18, R2 ;  /* 0x00000018ff027819 */ /* 0x000fc80000011602 */
[----:B------:R-:W-:-:S13]  /*1290*/  ISETP.NE.U32.AND P0, PT, R2, RZ, PT ;  /* 0x000000ff0200720c */ /* 0x000fda0003f05070 */
[----:B------:R-:W-:Y:S05]  /*12a0*/  @P0 BRA `(.L_x_19) ;  /* 0x0000000000280947 */ /* 0x000fea0003800000 */
[----:B------:R-:W-:-:S05]  /*12b0*/  IMAD.SHL.U32 R2, R0, 0x2, RZ ;  /* 0x0000000200027824 */ /* 0x000fca00078e00ff */
[----:B------:R-:W-:-:S13]  /*12c0*/  ISETP.NE.AND P0, PT, R2, RZ, PT ;  /* 0x000000ff0200720c */ /* 0x000fda0003f05270 */
[----:B------:R-:W-:Y:S01]  /*12d0*/  @P0 FFMA R18, R0, 1.84467440737095516160e+19, RZ ;  /* 0x5f80000000120823 */ /* 0x000fe200000000ff */
[----:B------:R-:W-:Y:S08]  /*12e0*/  @!P0 MUFU.RCP R17, R0 ;  /* 0x0000000000118308 */ /* 0x000ff00000001000 */
[----:B------:R-:W0:Y:S02]  /*12f0*/  @P0 MUFU.RCP R19, R18 ;  /* 0x0000001200130308 */ /* 0x000e240000001000 */
[----:B0-----:R-:W-:-:S04]  /*1300*/  @P0 FFMA R2, R18, R19, -1 ;  /* 0xbf80000012020423 */ /* 0x001fc80000000013 */
[----:B------:R-:W-:-:S04]  /*1310*/  @P0 FADD.FTZ R2, -R2, -RZ ;  /* 0x800000ff02020221 */ /* 0x000fc80000010100 */
[----:B------:R-:W-:-:S04]  /*1320*/  @P0 FFMA R2, R19, R2, R19 ;  /* 0x0000000213020223 */ /* 0x000fc80000000013 */
[----:B------:R-:W-:Y:S01]  /*1330*/  @P0 FFMA R17, R2, 1.84467440737095516160e+19, RZ ;  /* 0x5f80000002110823 */ /* 0x000fe200000000ff */
[----:B------:R-:W-:Y:S06]  /*1340*/  BRA `(.L_x_20) ;  /* 0x0000000000887947 */ /* 0x000fec0003800000 */
.L_x_19:
[----:B------:R-:W-:-:S05]  /*1350*/  VIADD R17, R2, 0xffffff03 ;  /* 0xffffff0302117836 */ /* 0x000fca0000000000 */
[----:B------:R-:W-:-:S13]  /*1360*/  ISETP.GT.U32.AND P0, PT, R17, 0x1, PT ;  /* 0x000000011100780c */ /* 0x000fda0003f04070 */
[----:B------:R-:W-:Y:S05]  /*1370*/  @P0 BRA `(.L_x_21) ;  /* 0x0000000000780947 */ /* 0x000fea0003800000 */
[----:B------:R-:W-:Y:S02]  /*1380*/  LOP3.LUT R18, R0, 0x7fffff, RZ, 0xc0, !PT ;  /* 0x007fffff00127812 */ /* 0x000fe400078ec0ff */
[----:B------:R-:W-:Y:S02]  /*1390*/  MOV R22, 0x3 ;  /* 0x0000000300167802 */ /* 0x000fe40000000f00 */
[----:B------:R-:W-:Y:S02]  /*13a0*/  LOP3.LUT R18, R18, 0x3f800000, RZ, 0xfc, !PT ;  /* 0x3f80000012127812 */ /* 0x000fe400078efcff */
[----:B------:R-:W-:Y:S02]  /*13b0*/  SHF.L.U32 R23, R22, R17, RZ ;  /* 0x0000001116177219 */ /* 0x000fe400000006ff */
[----:B------:R-:W0:Y:S02]  /*13c0*/  MUFU.RCP R19, R18 ;  /* 0x0000001200137308 */ /* 0x000e240000001000 */
[----:B0-----:R-:W-:-:S04]  /*13d0*/  FFMA R20, R18, R19, -1 ;  /* 0xbf80000012147423 */ /* 0x001fc80000000013 */
[----:B------:R-:W-:-:S04]  /*13e0*/  FADD.FTZ R20, -R20, -RZ ;  /* 0x800000ff14147221 */ /* 0x000fc80000010100 */
[CCC-:B------:R-:W-:Y:S01]  /*13f0*/  FFMA.RM R21, R19.reuse, R20.reuse, R19.reuse ;  /* 0x0000001413157223 */ /* 0x1c0fe20000004013 */
[----:B------:R-:W-:-:S04]  /*1400*/  FFMA.RP R20, R19, R20, R19 ;  /* 0x0000001413147223 */ /* 0x000fc80000008013 */
[C---:B------:R-:W-:Y:S02]  /*1410*/  LOP3.LUT R19, R21.reuse, 0x7fffff, RZ, 0xc0, !PT ;  /* 0x007fffff15137812 */ /* 0x040fe400078ec0ff */
[----:B------:R-:W-:Y:S02]  /*1420*/  FSETP.NEU.FTZ.AND P0, PT, R21, R20, PT ;  /* 0x000000141500720b */ /* 0x000fe40003f1d000 */
[----:B------:R-:W-:Y:S02]  /*1430*/  LOP3.LUT R20, R19, 0x800000, RZ, 0xfc, !PT ;  /* 0x0080000013147812 */ /* 0x000fe400078efcff */
[----:B------:R-:W-:Y:S02]  /*1440*/  SEL R19, RZ, 0xffffffff, !P0 ;  /* 0xffffffffff137807 */ /* 0x000fe40004000000 */
[----:B------:R-:W-:-:S03]  /*1450*/  LOP3.LUT R18, R23, R20, RZ, 0xc0, !PT ;  /* 0x0000001417127212 */ /* 0x000fc600078ec0ff */
[----:B------:R-:W-:Y:S01]  /*1460*/  IMAD.MOV R19, RZ, RZ, -R19 ;  /* 0x000000ffff137224 */ /* 0x000fe200078e0a13 */
[----:B------:R-:W-:-:S04]  /*1470*/  SHF.R.U32.HI R18, RZ, R17, R18 ;  /* 0x00000011ff127219 */ /* 0x000fc80000011612 */
[----:B------:R-:W-:Y:S02]  /*1480*/  LOP3.LUT P1, RZ, R19, R17, R20, 0xf8, !PT ;  /* 0x0000001113ff7212 */ /* 0x000fe4000782f814 */
[C---:B------:R-:W-:Y:S02]  /*1490*/  LOP3.LUT P0, RZ, R18.reuse, 0x1, RZ, 0xc0, !PT ;  /* 0x0000000112ff7812 */ /* 0x040fe4000780c0ff */
[----:B------:R-:W-:-:S04]  /*14a0*/  LOP3.LUT P2, RZ, R18, 0x2, RZ, 0xc0, !PT ;  /* 0x0000000212ff7812 */ /* 0x000fc8000784c0ff */
[----:B------:R-:W-:Y:S02]  /*14b0*/  PLOP3.LUT P0, PT, P0, P1, P2, 0xe0, 0x0 ;  /* 0x000000000000781c */ /* 0x000fe40000703c20 */
[----:B------:R-:W-:Y:S02]  /*14c0*/  LOP3.LUT P1, RZ, R0, 0x7fffff, RZ, 0xc0, !PT ;  /* 0x007fffff00ff7812 */ /* 0x000fe4000782c0ff */
[----:B------:R-:W-:-:S05]  /*14d0*/  SEL R17, RZ, 0x1, !P0 ;  /* 0x00000001ff117807 */ /* 0x000fca0004000000 */
[----:B------:R-:W-:-:S05]  /*14e0*/  IMAD.MOV R17, RZ, RZ, -R17 ;  /* 0x000000ffff117224 */ /* 0x000fca00078e0a11 */
[----:B------:R-:W-:Y:S01]  /*14f0*/  ISETP.GE.AND P0, PT, R17, RZ, PT ;  /* 0x000000ff1100720c */ /* 0x000fe20003f06270 */
[----:B------:R-:W-:-:S05]  /*1500*/  VIADD R17, R2, 0xffffff04 ;  /* 0xffffff0402117836 */ /* 0x000fca0000000000 */
[----:B------:R-:W-:-:S07]  /*1510*/  SHF.R.U32.HI R17, RZ, R17, R20 ;  /* 0x00000011ff117219 */ /* 0x000fce0000011614 */
[----:B------:R-:W-:-:S05]  /*1520*/  @!P0 IADD3 R17, PT, PT, R17, 0x1, RZ ;  /* 0x0000000111118810 */ /* 0x000fca0007ffe0ff */
[----:B------:R-:W-:-:S05]  /*1530*/  @!P1 IMAD.SHL.U32 R17, R17, 0x2, RZ ;  /* 0x0000000211119824 */ /* 0x000fca00078e00ff */
[----:B------:R-:W-:Y:S01]  /*1540*/  LOP3.LUT R17, R17, 0x80000000, R0, 0xf8, !PT ;  /* 0x8000000011117812 */ /* 0x000fe200078ef800 */
[----:B------:R-:W-:Y:S06]  /*1550*/  BRA `(.L_x_20) ;  /* 0x0000000000047947 */ /* 0x000fec0003800000 */
.L_x_21:
[----:B------:R0:W1:Y:S02]  /*1560*/  MUFU.RCP R17, R0 ;  /* 0x0000000000117308 */ /* 0x0000640000001000 */
.L_x_20:
[----:B------:R-:W-:Y:S05]  /*1570*/  BSYNC.RECONVERGENT B3 ;  /* 0x0000000000037941 */ /* 0x000fea0003800200 */
.L_x_18:
[----:B01----:R-:W-:Y:S02]  /*1580*/  IMAD.MOV.U32 R0, RZ, RZ, R17 ;  /* 0x000000ffff007224 */ /* 0x003fe400078e0011 */
[----:B------:R-:W-:-:S04]  /*1590*/  HFMA2 R17, -RZ, RZ, 0, 0 ;  /* 0x00000000ff117431 */ /* 0x000fc800000001ff */
[----:B------:R-:W-:Y:S05]  /*15a0*/  RET.REL.NODEC R16 `(_ZN6caffe26detail21GRUUnitGradientKernelIfEEviiiPKT_S4_PKiS4_S4_bPS2_S7_) ;  /* 0xffffffe810947950 */ /* 0x000fea0003c3ffff */
        .weak           $__internal_2_$__cuda_sm20_rem_u64
        .type           $__internal_2_$__cuda_sm20_rem_u64,@function
        .size           $__internal_2_$__cuda_sm20_rem_u64,(.L_x_44 - $__internal_2_$__cuda_sm20_rem_u64)
$__internal_2_$__cuda_sm20_rem_u64:
        /* <DEDUP_REMOVED lines=28> */
[----:B------:R-:W-:Y:S01]  /*1770*/  IMAD.HI.U32 R2, R13, R2, RZ ;  /* 0x000000020d027227 */ /* 0x000fe200078e00ff */
[----:B------:R-:W-:-:S03]  /*1780*/  IADD3 R9, P2, PT, R4, R9, RZ ;  /* 0x0000000904097210 */ /* 0x000fc60007f5e0ff */
[----:B------:R-:W-:Y:S01]  /*1790*/  IMAD.MOV.U32 R7, RZ, RZ, RZ ;  /* 0x000000ffff077224 */ /* 0x000fe200078e00ff */
[----:B------:R-:W-:Y:S01]  /*17a0*/  IADD3.X R13, PT, PT, R2, R13, RZ, P0, !PT ;  /* 0x0000000d020d7210 */ /* 0x000fe200007fe4ff */
        /* <DEDUP_REMOVED lines=8> */
[----:B------:R-:W-:-:S03]  /*1830*/  IMAD.WIDE.U32 R6, R9, UR4, RZ ;  /* 0x0000000409067c25 */ /* 0x000fc6000f8e00ff */
[----:B------:R-:W-:Y:S01]  /*1840*/  IADD3.X R2, PT, PT, RZ, R2, RZ, P1, !PT ;  /* 0x00000002ff027210 */ /* 0x000fe20000ffe4ff */
[----:B------:R-:W-:Y:S01]  /*1850*/  IMAD R9, R9, UR5, R7 ;  /* 0x0000000509097c24 */ /* 0x000fe2000f8e0207 */
[----:B------:R-:W-:Y:S02]  /*1860*/  IADD3 R7, P1, PT, -R6, R11, RZ ;  /* 0x0000000b06077210 */ /* 0x000fe40007f3e1ff */
[----:B------:R-:W-:Y:S01]  /*1870*/  MOV R6, R0 ;  /* 0x0000000000067202 */ /* 0x000fe20000000f00 */
[----:B------:R-:W-:Y:S01]  /*1880*/  IMAD R9, R2, UR4, R9 ;  /* 0x0000000402097c24 */ /* 0x000fe2000f8e0209 */
[----:B------:R-:W-:-:S03]  /*1890*/  ISETP.GE.U32.AND P0, PT, R7, UR4, PT ;  /* 0x0000000407007c0c */ /* 0x000fc6000bf06070 */
[----:B------:R-:W-:Y:S01]  /*18a0*/  IMAD.X R9, R12, 0x1, ~R9, P1 ;  /* 0x000000010c097824 */ /* 0x000fe200008e0e09 */
[----:B------:R-:W-:-:S04]  /*18b0*/  IADD3 R2, P1, PT, R7, -UR4, RZ ;  /* 0x8000000407027c10 */ /* 0x000fc8000ff3e0ff */
[C---:B------:R-:W-:Y:S02]  /*18c0*/  ISETP.GE.U32.AND.EX P0, PT, R9.reuse, UR5, PT, P0 ;  /* 0x0000000509007c0c */ /* 0x040fe4000bf06100 */
[----:B------:R-:W-:Y:S02]  /*18d0*/  IADD3.X R4, PT, PT, R9, ~UR5, RZ, P1, !PT ;  /* 0x8000000509047c10 */ /* 0x000fe40008ffe4ff */
[----:B------:R-:W-:Y:S01]  /*18e0*/  SEL R2, R2, R7, P0 ;  /* 0x0000000702027207 */ /* 0x000fe20000000000 */
[----:B------:R-:W-:Y:S01]  /*18f0*/  IMAD.MOV.U32 R7, RZ, RZ, 0x0 ;  /* 0x00000000ff077424 */ /* 0x000fe200078e00ff */
[----:B------:R-:W-:Y:S02]  /*1900*/  SEL R4, R4, R9, P0 ;  /* 0x0000000904047207 */ /* 0x000fe40000000000 */
[C---:B------:R-:W-:Y:S01]  /*1910*/  ISETP.GE.U32.AND P0, PT, R2.reuse, UR4, PT ;  /* 0x0000000402007c0c */ /* 0x040fe2000bf06070 */
[----:B------:R-:W-:Y:S01]  /*1920*/  VIADD R13, R2, -UR4 ;  /* 0x80000004020d7c36 */ /* 0x000fe20008000000 */
[----:B------:R-:W-:-:S02]  /*1930*/  ISETP.NE.U32.AND P1, PT, RZ, UR4, PT ;  /* 0x00000004ff007c0c */ /* 0x000fc4000bf25070 */
[----:B------:R-:W-:Y:S02]  /*1940*/  ISETP.GE.U32.AND.EX P0, PT, R4, UR5, PT, P0 ;  /* 0x0000000504007c0c */ /* 0x000fe4000bf06100 */
[----:B------:R-:W-:Y:S02]  /*1950*/  ISETP.NE.AND.EX P1, PT, RZ, UR5, PT, P1 ;  /* 0x00000005ff007c0c */ /* 0x000fe4000bf25310 */
[----:B------:R-:W-:-:S04]  /*1960*/  SEL R13, R13, R2, P0 ;  /* 0x000000020d0d7207 */ /* 0x000fc80000000000 */
[----:B------:R-:W-:Y:S01]  /*1970*/  SEL R13, R13, 0xffffffff, P1 ;  /* 0xffffffff0d0d7807 */ /* 0x000fe20000800000 */
[----:B------:R-:W-:Y:S06]  /*1980*/  RET.REL.NODEC R6 `(_ZN6caffe26detail21GRUUnitGradientKernelIfEEviiiPKT_S4_PKiS4_S4_bPS2_S7_) ;  /* 0xffffffe4069c7950 */ /* 0x000fec0003c3ffff */
.L_x_22:
[----:B------:R-:W-:-:S00]  /*1990*/  BRA `(.L_x_22) ;  /* 0xfffffffc00fc7947 */ /* 0x000fc0000383ffff */
[----:B------:R-:W-:-:S00]  /*19a0*/  NOP ;  /* 0x0000000000007918 */ /* 0x000fc00000000000 */
        /* <DEDUP_REMOVED lines=13> */
.L_x_44:


//--------------------- .text._ZN6caffe26detail13GRUUnitKernelIfEEviiiPKT_S4_PKibPS2_ --------------------------
	.section	.text._ZN6caffe26detail13GRUUnitKernelIfEEviiiPKT_S4_PKibPS2_,"ax",@progbits
	.align	128
        .global         _ZN6caffe26detail13GRUUnitKernelIfEEviiiPKT_S4_PKibPS2_
        .type           _ZN6caffe26detail13GRUUnitKernelIfEEviiiPKT_S4_PKibPS2_,@function
        .size           _ZN6caffe26detail13GRUUnitKernelIfEEviiiPKT_S4_PKibPS2_,(.L_x_47 - _ZN6caffe26detail13GRUUnitKernelIfEEviiiPKT_S4_PKibPS2_)
        .other          _ZN6caffe26detail13GRUUnitKernelIfEEviiiPKT_S4_PKibPS2_,@"STO_CUDA_ENTRY STV_DEFAULT"
_ZN6caffe26detail13GRUUnitKernelIfEEviiiPKT_S4_PKibPS2_:
.text._ZN6caffe26detail13GRUUnitKernelIfEEviiiPKT_S4_PKibPS2_:
        /* <DEDUP_REMOVED lines=19> */
[----:B------:R-:W0:Y:S02]  /*0130*/  LDCU UR16, c[0x0][0x388] ;  /* 0x00007100ff1077ac */ /* 0x000e240008000800 */
[----:B0-----:R-:W-:Y:S01]  /*0140*/  PRMT R0, R0, 0x8880, RZ ;  /* 0x0000888000007816 */ /* 0x001fe200000000ff */
[----:B------:R-:W0:Y:S03]  /*0150*/  LDCU.64 UR10, c[0x0][0x390] ;  /* 0x00007200ff0a77ac */ /* 0x000e260008000a00 */
[----:B------:R-:W-:Y:S01]  /*0160*/  PRMT R3, R0, 0x7710, RZ ;  /* 0x0000771000037816 */ /* 0x000fe200000000ff */
[----:B------:R-:W0:Y:S01]  /*0170*/  LDCU.64 UR12, c[0x0][0x3b0] ;  /* 0x00007600ff0c77ac */ /* 0x000e220008000a00 */
[----:B------:R-:W0:Y:S01]  /*0180*/  LDCU.64 UR14, c[0x0][0x3a0] ;  /* 0x00007400ff0e77ac */ /* 0x000e220008000a00 */
[----:B------:R-:W0:Y:S01]  /*0190*/  LDCU.64 UR18, c[0x0][0x398] ;  /* 0x00007300ff1277ac */ /* 0x000e220008000a00 */
[----:B-1----:R-:W-:-:S02]  /*01a0*/  USHF.R.S32.HI UR5, URZ, 0x1f, UR5 ;  /* 0x0000001fff057899 */ /* 0x002fc40008011405 */
[----:B--234-:R-:W-:-:S12]  /*01b0*/  UIMAD UR6, UR6, UR4, URZ ;  /* 0x00000004060672a4 */ /* 0x01cfd8000f8e02ff */
.L_x_36:
[----:B------:R-:W-:Y:S01]  /*01c0*/  LOP3.LUT R0, R6, UR5, RZ, 0xfc, !PT ;  /* 0x0000000506007c12 */ /* 0x000fe2000f8efcff */
[----:B------:R-:W-:Y:S03]  /*01d0*/  BSSY.RECONVERGENT B1, `(.L_x_24) ;  /* 0x000001d000017945 */ /* 0x000fe60003800200 */
[----:B------:R-:W-:-:S13]  /*01e0*/  ISETP.NE.U32.AND P0, PT, R0, RZ, PT ;  /* 0x000000ff0000720c */ /* 0x000fda0003f05070 */
[----:B01----:R-:W-:Y:S05]  /*01f0*/  @!P0 BRA `(.L_x_25) ;  /* 0x0000000000148947 */ /* 0x003fea0003800000 */
[----:B------:R-:W-:-:S07]  /*0200*/  MOV R0, 0x220 ;  /* 0x0000022000007802 */ /* 0x000fce0000000f00 */
[----:B0-----:R-:W-:Y:S05]  /*0210*/  CALL.REL.NOINC `($__internal_3_$__cuda_sm20_div_u64) ;  /* 0x00000008001c7944 */ /* 0x001fea0003c00000 */
[----:B------:R-:W-:-:S07]  /*0220*/  MOV R0, 0x240 ;  /* 0x0000024000007802 */ /* 0x000fce0000000f00 */
[----:B------:R-:W-:Y:S05]  /*0230*/  CALL.REL.NOINC `($__internal_5_$__cuda_sm20_rem_u64) ;  /* 0x0000000c00ec7944 */ /* 0x000fea0003c00000 */
[----:B------:R-:W-:Y:S05]  /*0240*/  BRA `(.L_x_26) ;  /* 0x0000000000547947 */ /* 0x000fea0003800000 */
.L_x_25:
[----:B------:R-:W1:Y:S08]  /*0250*/  I2F.U32.RP R0, UR17 ;  /* 0x0000001100007d06 */ /* 0x000e700008209000 */
[----:B-1----:R-:W1:Y:S02]  /*0260*/  MUFU.RCP R0, R0 ;  /* 0x0000000000007308 */ /* 0x002e640000001000 */
[----:B-1----:R-:W-:Y:S01]  /*0270*/  VIADD R8, R0, 0xffffffe ;  /* 0x0ffffffe00087836 */ /* 0x002fe20000000000 */
[----:B------:R-:W-:-:S05]  /*0280*/  LOP3.LUT R0, RZ, UR17, RZ, 0x33, !PT ;  /* 0x00000011ff007c12 */ /* 0x000fca000f8e33ff */
        /* <DEDUP_REMOVED lines=9> */
[----:B------:R-:W-:Y:S01]  /*0320*/  @P0 IADD3 R9, PT, PT, R9, -UR17, RZ ;  /* 0x8000001109090c10 */ /* 0x000fe2000fffe0ff */
[----:B------:R-:W-:Y:S01]  /*0330*/  @P0 VIADD R2, R2, 0x1 ;  /* 0x0000000102020836 */ /* 0x000fe20000000000 */
[----:B------:R-:W-:Y:S02]  /*0340*/  ISETP.NE.U32.AND P0, PT, RZ, UR17, PT ;  /* 0x00000011ff007c0c */ /* 0x000fe4000bf05070 */
[----:B------:R-:W-:-:S13]  /*0350*/  ISETP.GE.U32.AND P1, PT, R9, UR17, PT ;  /* 0x0000001109007c0c */ /* 0x000fda000bf26070 */
[----:B------:R-:W-:Y:S01]  /*0360*/  @P1 VIADD R2, R2, 0x1 ;  /* 0x0000000102021836 */ /* 0x000fe20000000000 */
[----:B------:R-:W-:-:S04]  /*0370*/  @P1 IADD3 R9, PT, PT, R9, -UR17, RZ ;  /* 0x8000001109091c10 */ /* 0x000fc8000fffe0ff */
[C---:B------:R-:W-:Y:S02]  /*0380*/  SEL R7, R0.reuse, R2, !P0 ;  /* 0x0000000200077207 */ /* 0x040fe40004000000 */
[----:B------:R-:W-:-:S07]  /*0390*/  SEL R17, R0, R9, !P0 ;  /* 0x0000000900117207 */ /* 0x000fce0004000000 */
.L_x_26:
[----:B0-----:R-:W-:Y:S05]  /*03a0*/  BSYNC.RECONVERGENT B1 ;  /* 0x0000000000017941 */ /* 0x001fea0003800200 */
.L_x_24:
[----:B------:R-:W-:Y:S01]  /*03b0*/  UISETP.NE.U32.AND UP0, UPT, UR14, URZ, UPT ;  /* 0x000000ff0e00728c */ /* 0x000fe2000bf05070 */
[C---:B------:R-:W-:Y:S01]  /*03c0*/  IMAD.SHL.U32 R8, R5.reuse, 0x4, RZ ;  /* 0x0000000405087824 */ /* 0x040fe200078e00ff */
[----:B------:R-:W-:Y:S01]  /*03d0*/  SHF.L.U64.HI R0, R5, 0x2, R6 ;  /* 0x0000000205007819 */ /* 0x000fe20000010206 */
[----:B------:R-:W-:Y:S01]  /*03e0*/  BSSY.RECONVERGENT B1, `(.L_x_27) ;  /* 0x0000063000017945 */ /* 0x000fe20003800200 */
[----:B------:R-:W-:Y:S02]  /*03f0*/  UISETP.NE.AND.EX UP0, UPT, UR15, URZ, UPT, UP0 ;  /* 0x000000ff0f00728c */ /* 0x000fe4000bf05300 */
[C---:B------:R-:W-:Y:S02]  /*0400*/  IADD3 R10, P0, PT, R8.reuse, UR10, RZ ;  /* 0x0000000a080a7c10 */ /* 0x040fe4000ff1e0ff */
[----:B------:R-:W-:Y:S02]  /*0410*/  IADD3 R8, P1, PT, R8, UR12, RZ ;  /* 0x0000000c08087c10 */ /* 0x000fe4000ff3e0ff */
[----:B------:R-:W-:-:S02]  /*0420*/  IADD3.X R11, PT, PT, R0, UR11, RZ, P0, !PT ;  /* 0x0000000b000b7c10 */ /* 0x000fc400087fe4ff */
[----:B------:R-:W-:Y:S01]  /*0430*/  IADD3.X R9, PT, PT, R0, UR13, RZ, P1, !PT ;  /* 0x0000000d00097c10 */ /* 0x000fe20008ffe4ff */
[----:B------:R-:W-:Y:S08]  /*0440*/  BRA.U !UP0, `(.L_x_28) ;  /* 0x00000001082c7547 */ /* 0x000ff0000b800000 */
[----:B------:R-:W-:Y:S02]  /*0450*/  SHF.R.S32.HI R0, RZ, 0x1f, R7 ;  /* 0x0000001fff007819 */ /* 0x000fe40000011407 */
[----:B------:R-:W-:-:S04]  /*0460*/  LEA R12, P0, R7, UR14, 0x2 ;  /* 0x0000000e070c7c11 */ /* 0x000fc8000f8010ff */
[----:B------:R-:W-:-:S05]  /*0470*/  LEA.HI.X R13, R7, UR15, R0, 0x2, P0 ;  /* 0x0000000f070d7c11 */ /* 0x000fca00080f1400 */
[----:B------:R-:W2:Y:S02]  /*0480*/  LDG.E R12, desc[UR8][R12.64] ;  /* 0x000000080c0c7981 */ /* 0x000ea4000c1e1900 */
[----:B--2---:R-:W-:-:S13]  /*0490*/  ISETP.GT.AND P0, PT, R12, UR16, PT ;  /* 0x000000100c007c0c */ /* 0x004fda000bf04270 */
[----:B------:R-:W-:Y:S05]  /*04a0*/  @P0 BRA `(.L_x_28) ;  /* 0x0000000000140947 */ /* 0x000fea0003800000 */
[----:B------:R-:W2:Y:S01]  /*04b0*/  LDG.E R10, desc[UR8][R10.64] ;  /* 0x000000080a0a7981 */ /* 0x000ea2000c1e1900 */
[----:B------:R-:W-:-:S04]  /*04c0*/  LOP3.LUT P0, RZ, R3, 0xff, RZ, 0xc0, !PT ;  /* 0x000000ff03ff7812 */ /* 0x000fc8000780c0ff */
[----:B--2---:R-:W-:-:S05]  /*04d0*/  FSEL R7, R10, RZ, !P0 ;  /* 0x000000ff0a077208 */ /* 0x004fca0004000000 */
[----:B------:R0:W-:Y:S01]  /*04e0*/  STG.E desc[UR8][R8.64], R7 ;  /* 0x0000000708007986 */ /* 0x0001e2000c101908 */
[----:B------:R-:W-:Y:S05]  /*04f0*/  BRA `(.L_x_29) ;  /* 0x0000000400447947 */ /* 0x000fea0003800000 */
.L_x_28:
[----:B------:R-:W-:Y:S02]  /*0500*/  IMAD R7, R7, R4, RZ ;  /* 0x0000000407077224 */ /* 0x000fe400078e02ff */
[----:B------:R-:W-:Y:S02]  /*0510*/  IMAD.IADD R0, R17, 0x1, R4 ;  /* 0x0000000111007824 */ /* 0x000fe400078e0204 */
[----:B------:R-:W-:-:S05]  /*0520*/  IMAD R7, R7, 0x3, RZ ;  /* 0x0000000307077824 */ /* 0x000fca00078e02ff */
[----:B------:R-:W-:Y:S02]  /*0530*/  SHF.R.S32.HI R13, RZ, 0x1f, R7 ;  /* 0x0000001fff0d7819 */ /* 0x000fe40000011407 */
[----:B------:R-:W-:-:S04]  /*0540*/  IADD3 R2, P0, PT, R7, R0, RZ ;  /* 0x0000000007027210 */ /* 0x000fc80007f1e0ff */
[----:B------:R-:W-:Y:S02]  /*0550*/  LEA.HI.X.SX32 R15, R0, R13, 0x1, P0 ;  /* 0x0000000d000f7211 */ /* 0x000fe400000f0eff */
[----:B------:R-:W-:-:S04]  /*0560*/  LEA R14, P0, R2, UR18, 0x2 ;  /* 0x00000012020e7c11 */ /* 0x000fc8000f8010ff */
[----:B------:R-:W-:-:S05]  /*0570*/  LEA.HI.X R15, R2, UR19, R15, 0x2, P0 ;  /* 0x00000013020f7c11 */ /* 0x000fca00080f140f */
[----:B------:R-:W2:Y:S01]  /*0580*/  LDG.E R14, desc[UR8][R14.64] ;  /* 0x000000080e0e7981 */ /* 0x000ea2000c1e1900 */
[----:B------:R-:W-:-:S04]  /*0590*/  LEA R0, R4, R17, 0x1 ;  /* 0x0000001104007211 */ /* 0x000fc800078e08ff */
[----:B------:R-:W-:-:S04]  /*05a0*/  IADD3 R7, P0, PT, R7, R0, RZ ;  /* 0x0000000007077210 */ /* 0x000fc80007f1e0ff */
[----:B------:R-:W-:Y:S02]  /*05b0*/  LEA.HI.X.SX32 R0, R0, R13, 0x1, P0 ;  /* 0x0000000d00007211 */ /* 0x000fe400000f0eff */
[----:B------:R-:W-:-:S04]  /*05c0*/  LEA R12, P0, R7, UR18, 0x2 ;  /* 0x00000012070c7c11 */ /* 0x000fc8000f8010ff */
[----:B------:R-:W-:-:S05]  /*05d0*/  LEA.HI.X R13, R7, UR19, R0, 0x2, P0 ;  /* 0x00000013070d7c11 */ /* 0x000fca00080f1400 */
[----:B------:R0:W5:Y:S01]  /*05e0*/  LDG.E R7, desc[UR8][R12.64] ;  /* 0x000000080c077981 */ /* 0x000162000c1e1900 */
[----:B------:R-:W-:Y:S01]  /*05f0*/  BSSY.RECONVERGENT B2, `(.L_x_30) ;  /* 0x000001a000027945 */ /* 0x000fe20003800200 */
[C---:B--2---:R-:W-:Y:S01]  /*0600*/  FMUL R0, R14.reuse, -1.4426950216293334961 ;  /* 0xbfb8aa3b0e007820 */ /* 0x044fe20000400000 */
[C---:B------:R-:W-:Y:S02]  /*0610*/  FSETP.GT.AND P3, PT, R14.reuse, 105, PT ;  /* 0x42d200000e00780b */ /* 0x040fe40003f64000 */
[----:B------:R-:W-:Y:S01]  /*0620*/  FSETP.GEU.AND P4, PT, R14, -105, PT ;  /* 0xc2d200000e00780b */ /* 0x000fe20003f8e000 */
[----:B------:R-:W1:Y:S02]  /*0630*/  FRND.TRUNC R17, R0 ;  /* 0x0000000000117307 */ /* 0x000e64000020d000 */
[----:B-1----:R-:W-:Y:S01]  /*0640*/  FADD R16, RZ, R17 ;  /* 0x00000011ff107221 */ /* 0x002fe20000000000 */
[----:B------:R-:W-:-:S04]  /*0650*/  FFMA R2, R17, -0.693145751953125, -R14 ;  /* 0xbf31720011027823 */ /* 0x000fc8000000080e */
[----:B------:R-:W-:Y:S01]  /*0660*/  FSETP.GEU.AND P0, PT, R16, -126, PT ;  /* 0xc2fc00001000780b */ /* 0x000fe20003f0e000 */
[----:B------:R-:W-:-:S04]  /*0670*/  FFMA R2, R17, -1.428606765330187045e-06, R2 ;  /* 0xb5bfbe8e11027823 */ /* 0x000fc80000000002 */
[----:B------:R-:W-:-:S06]  /*0680*/  FMUL R2, R2, 1.4426950216293334961 ;  /* 0x3fb8aa3b02027820 */ /* 0x000fcc0000400000 */
[----:B------:R-:W-:Y:S02]  /*0690*/  MUFU.EX2 R2, R2 ;  /* 0x0000000200027308 */ /* 0x000fe40000000800 */
[----:B------:R-:W-:-:S06]  /*06a0*/  @!P0 FMUL R16, R16, 0.5 ;  /* 0x3f00000010108820 */ /* 0x000fcc0000400000 */
[----:B------:R-:W1:Y:S02]  /*06b0*/  MUFU.EX2 R15, R16 ;  /* 0x00000010000f7308 */ /* 0x000e640000000800 */
[----:B-1----:R-:W-:-:S04]  /*06c0*/  @!P0 FMUL R15, R15, R15 ;  /* 0x0000000f0f0f8220 */ /* 0x002fc80000400000 */
[----:B------:R-:W-:-:S04]  /*06d0*/  FFMA R15, R2, R15, 1 ;  /* 0x3f800000020f7423 */ /* 0x000fc8000000000f */
[----:B------:R-:W-:-:S05]  /*06e0*/  VIADD R0, R15, 0x1800000 ;  /* 0x018000000f007836 */ /* 0x000fca0000000000 */
[----:B------:R-:W-:-:S04]  /*06f0*/  LOP3.LUT R0, R0, 0x7f800000, RZ, 0xc0, !PT ;  /* 0x7f80000000007812 */ /* 0x000fc800078ec0ff */
[----:B------:R-:W-:-:S13]  /*0700*/  ISETP.GT.U32.AND P0, PT, R0, 0x1ffffff, PT ;  /* 0x01ffffff0000780c */ /* 0x000fda0003f04070 */
[----:B0-----:R-:W-:Y:S05]  /*0710*/  @P0 BRA `(.L_x_31) ;  /* 0x00000000000c0947 */ /* 0x001fea0003800000 */
[----:B------:R-:W-:-:S07]  /*0720*/  MOV R12, 0x740 ;  /* 0x00000740000c7802 */ /* 0x000fce0000000f00 */
[----:B-----5:R-:W-:Y:S05]  /*0730*/  CALL.REL.NOINC `($__internal_4_$__cuda_sm20_rcp_rn_f32_slowpath) ;  /* 0x0000000400d47944 */ /* 0x020fea0003c00000 */
[----:B------:R-:W-:Y:S05]  /*0740*/  BRA `(.L_x_32) ;  /* 0x0000000000107947 */ /* 0x000fea0003800000 */
.L_x_31:
[----:B------:R-:W0:Y:S02]  /*0750*/  MUFU.RCP R0, R15 ;  /* 0x0000000f00007308 */ /* 0x000e240000001000 */
[----:B0-----:R-:W-:-:S04]  /*0760*/  FFMA R2, R15, R0, -1 ;  /* 0xbf8000000f027423 */ /* 0x001fc80000000000 */
[----:B------:R-:W-:-:S04]  /*0770*/  FADD.FTZ R13, -R2, -RZ ;  /* 0x800000ff020d7221 */ /* 0x000fc80000010100 */
[----:B------:R-:W-:-:S07]  /*0780*/  FFMA R0, R0, R13, R0 ;  /* 0x0000000d00007223 */ /* 0x000fce0000000000 */
.L_x_32:
[----:B------:R-:W-:Y:S05]  /*0790*/  BSYNC.RECONVERGENT B2 ;  /* 0x0000000000027941 */ /* 0x000fea0003800200 */
.L_x_30:
[----:B------:R0:W5:Y:S02]  /*07a0*/  LDG.E R10, desc[UR8][R10.64] ;  /* 0x000000080a0a7981 */ /* 0x000164000c1e1900 */
[----:B-----5:R-:W-:Y:S01]  /*07b0*/  FSETP.GE.AND P0, PT, |R7|, 0.55000001192092895508, PT ;  /* 0x3f0ccccd0700780b */ /* 0x020fe20003f06200 */
[----:B------:R-:W-:Y:S01]  /*07c0*/  BSSY.RECONVERGENT B2, `(.L_x_33) ;  /* 0x0000020000027945 */ /* 0x000fe20003800200 */
[----:B------:R-:W-:-:S04]  /*07d0*/  FSEL R0, R0, 1, !P3 ;  /* 0x3f80000000007808 */ /* 0x000fc80005800000 */
[----:B------:R-:W-:-:S07]  /*07e0*/  FSEL R13, R0, RZ, P4 ;  /* 0x000000ff000d7208 */ /* 0x000fce0002000000 */
[----:B0-----:R-:W-:Y:S05]  /*07f0*/  @!P0 BRA `(.L_x_34) ;  /* 0x00000000004c8947 */ /* 0x001fea0003800000 */
[----:B------:R-:W-:-:S04]  /*0800*/  FADD R0, |R7|, |R7| ;  /* 0x4000000707007221 */ /* 0x000fc80000000200 */
[----:B------:R-:W-:-:S04]  /*0810*/  FMUL R2, R0, 1.4426950216293334961 ;  /* 0x3fb8aa3b00027820 */ /* 0x000fc80000400000 */
[----:B------:R-:W0:Y:S02]  /*0820*/  FRND.TRUNC R11, R2 ;  /* 0x00000002000b7307 */ /* 0x000e24000020d000 */
[C---:B0-----:R-:W-:Y:S01]  /*0830*/  FSETP.GEU.AND P0, PT, R11.reuse, -126, PT ;  /* 0xc2fc00000b00780b */ /* 0x041fe20003f0e000 */
[----:B------:R-:W-:-:S04]  /*0840*/  FFMA R0, R11, -0.693145751953125, R0 ;  /* 0xbf3172000b007823 */ /* 0x000fc80000000000 */
[----:B------:R-:W-:-:S04]  /*0850*/  FFMA R0, R11, -1.428606765330187045e-06, R0 ;  /* 0xb5bfbe8e0b007823 */ /* 0x000fc80000000000 */
[----:B------:R-:W-:Y:S01]  /*0860*/  FMUL R12, R0, 1.4426950216293334961 ;  /* 0x3fb8aa3b000c7820 */ /* 0x000fe20000400000 */
[----:B------:R-:W-:-:S03]  /*0870*/  IMAD.MOV.U32 R0, RZ, RZ, 0x3f800000 ;  /* 0x3f800000ff007424 */ /* 0x000fc600078e00ff */
        /* <DEDUP_REMOVED lines=11> */
.L_x_34:
[----:B------:R-:W-:Y:S02]  /*0930*/  HFMA2 R11, -RZ, RZ, 1.130859375, -0.032073974609375 ;  /* 0x3c86a81bff0b7431 */ /* 0x000fe400000001ff */
        /* <DEDUP_REMOVED lines=8> */
.L_x_35:
[----:B------:R-:W-:Y:S05]  /*09c0*/  BSYNC.RECONVERGENT B2 ;  /* 0x0000000000027941 */ /* 0x000fea0003800200 */
.L_x_33:
[----:B------:R-:W-:-:S04]  /*09d0*/  FADD R7, -R13, 1 ;  /* 0x3f8000000d077421 */ /* 0x000fc80000000100 */
[----:B------:R-:W-:-:S04]  /*09e0*/  FMUL R0, R7, R0 ;  /* 0x0000000007007220 */ /* 0x000fc80000400000 */
[----:B------:R-:W-:-:S05]  /*09f0*/  FFMA R13, R13, R10, R0 ;  /* 0x0000000a0d0d7223 */ /* 0x000fca0000000000 */
[----:B------:R1:W-:Y:S02]  /*0a00*/  STG.E desc[UR8][R8.64], R13 ;  /* 0x0000000d08007986 */ /* 0x0003e4000c101908 */
.L_x_29:
[----:B------:R-:W-:Y:S05]  /*0a10*/  BSYNC.RECONVERGENT B1 ;  /* 0x0000000000017941 */ /* 0x000fea0003800200 */
.L_x_27:
[----:B------:R-:W-:-:S05]  /*0a20*/  IADD3 R5, P0, PT, R5, UR6, RZ ;  /* 0x0000000605057c10 */ /* 0x000fca000ff1e0ff */
[----:B------:R-:W-:Y:S01]  /*0a30*/  IMAD.X R6, RZ, RZ, R6, P0 ;  /* 0x000000ffff067224 */ /* 0x000fe200000e0606 */
[----:B------:R-:W-:-:S04]  /*0a40*/  ISETP.GE.U32.AND P0, PT, R5, UR20, PT ;  /* 0x0000001405007c0c */ /* 0x000fc8000bf06070 */
[----:B------:R-:W-:-:S13]  /*0a50*/  ISETP.GE.U32.AND.EX P0, PT, R6, UR7, PT, P0 ;  /* 0x0000000706007c0c */ /* 0x000fda000bf06100 */
[----:B------:R-:W-:Y:S05]  /*0a60*/  @!P0 BRA `(.L_x_36) ;  /* 0xfffffff400d48947 */ /* 0x000fea000383ffff */
[----:B------:R-:W-:Y:S05]  /*0a70*/  BSYNC.RECONVERGENT B0 ;  /* 0x0000000000007941 */ /* 0x000fea0003800200 */
.L_x_23:
[----:B------:R-:W-:Y:S05]  /*0a80*/  EXIT ;  /* 0x000000000000794d */ /* 0x000fea0003800000 */
        .weak           $__internal_3_$__cuda_sm20_div_u64
        .type           $__internal_3_$__cuda_sm20_div_u64,@function
        .size           $__internal_3_$__cuda_sm20_div_u64,($__internal_4_$__cuda_sm20_rcp_rn_f32_slowpath - $__internal_3_$__cuda_sm20_div_u64)
$__internal_3_$__cuda_sm20_div_u64:
[----:B------:R-:W0:Y:S02]  /*0a90*/  LDCU UR4, c[0x0][0x384] ;  /* 0x00007080ff0477ac */ /* 0x000e240008000800 */
[----:B0-----:R-:W0:Y:S08]  /*0aa0*/  I2F.U64.RP R2, UR4 ;  /* 0x0000000400027d12 */ /* 0x001e300008309000 */
[----:B0-----:R-:W0:Y:S02]  /*0ab0*/  MUFU.RCP R2, R2 ;  /* 0x0000000200027308 */ /* 0x001e240000001000 */
[----:B0-----:R-:W-:-:S06]  /*0ac0*/  VIADD R8, R2, 0x1ffffffe ;  /* 0x1ffffffe02087836 */ /* 0x001fcc0000000000 */
[----:B------:R-:W0:Y:S02]  /*0ad0*/  F2I.U64.TRUNC R8, R8 ;  /* 0x0000000800087311 */ /* 0x000e24000020d800 */
[----:B0-----:R-:W-:-:S04]  /*0ae0*/  IMAD.WIDE.U32 R10, R8, UR4, RZ ;  /* 0x00000004080a7c25 */ /* 0x001fc8000f8e00ff */
[C---:B------:R-:W-:Y:S01]  /*0af0*/  IMAD R7, R8.reuse, UR5, R11 ;  /* 0x0000000508077c24 */ /* 0x040fe2000f8e020b */
[----:B------:R-:W-:Y:S01]  /*0b00*/  IADD3 R13, P0, PT, RZ, -R10, RZ ;  /* 0x8000000aff0d7210 */ /* 0x000fe20007f1e0ff */
[----:B------:R-:W-:Y:S02]  /*0b10*/  IMAD.MOV.U32 R11, RZ, RZ, R8 ;  /* 0x000000ffff0b7224 */ /* 0x000fe400078e0008 */
[----:B------:R-:W-:Y:S02]  /*0b20*/  IMAD R7, R9, UR4, R7 ;  /* 0x0000000409077c24 */ /* 0x000fe4000f8e0207 */
[----:B------:R-:W-:-:S03]  /*0b30*/  IMAD.HI.U32 R10, R8, R13, RZ ;  /* 0x0000000d080a7227 */ /* 0x000fc600078e00ff */
[----:B------:R-:W-:-:S05]  /*0b40*/  IADD3.X R7, PT, PT, RZ, ~R7, RZ, P0, !PT ;  /* 0x80000007ff077210 */ /* 0x000fca00007fe4ff */
[----:B------:R-:W-:-:S04]  /*0b50*/  IMAD.WIDE.U32 R10, P0, R8, R7, R10 ;  /* 0x00000007080a7225 */ /* 0x000fc8000780000a */
[C---:B------:R-:W-:Y:S02]  /*0b60*/  IMAD R15, R9.reuse, R7, RZ ;  /* 0x00000007090f7224 */ /* 0x040fe400078e02ff */
[----:B------:R-:W-:-:S04]  /*0b70*/  IMAD.HI.U32 R10, P1, R9, R13, R10 ;  /* 0x0000000d090a7227 */ /* 0x000fc8000782000a */
[----:B------:R-:W-:Y:S01]  /*0b80*/  IMAD.HI.U32 R7, R9, R7, RZ ;  /* 0x0000000709077227 */ /* 0x000fe200078e00ff */
[----:B------:R-:W-:-:S03]  /*0b90*/  IADD3 R11, P2, PT, R15, R10, RZ ;  /* 0x0000000a0f0b7210 */ /* 0x000fc60007f5e0ff */
[----:B------:R-:W-:Y:S02]  /*0ba0*/  IMAD.X R2, R7, 0x1, R9, P0 ;  /* 0x0000000107027824 */ /* 0x000fe400000e0609 */
[----:B------:R-:W-:-:S03]  /*0bb0*/  IMAD.WIDE.U32 R8, R11, UR4, RZ ;  /* 0x000000040b087c25 */ /* 0x000fc6000f8e00ff */
[----:B------:R-:W-:Y:S01]  /*0bc0*/  IADD3.X R7, PT, PT, RZ, RZ, R2, P2, P1 ;  /* 0x000000ffff077210 */ /* 0x000fe200017e2402 */
[----:B------:R-:W-:Y:S01]  /*0bd0*/  IMAD R2, R11, UR5, R9 ;  /* 0x000000050b027c24 */ /* 0x000fe2000f8e0209 */
[----:B------:R-:W-:-:S03]  /*0be0*/  IADD3 R9, P0, PT, RZ, -R8, RZ ;  /* 0x80000008ff097210 */ /* 0x000fc60007f1e0ff */
        /* <DEDUP_REMOVED lines=9> */
[----:B------:R-:W-:-:S03]  /*0c80*/  IMAD.HI.U32 R8, R11, R5, RZ ;  /* 0x000000050b087227 */ /* 0x000fc600078e00ff */
[----:B------:R-:W-:Y:S01]  /*0c90*/  IADD3.X R7, PT, PT, RZ, RZ, R7, P2, P1 ;  /* 0x000000ffff077210 */ /* 0x000fe200017e2407 */
[----:B------:R-:W-:Y:S02]  /*0ca0*/  IMAD.MOV.U32 R9, RZ, RZ, RZ ;  /* 0x000000ffff097224 */ /* 0x000fe400078e00ff */
[----:B------:R-:W-:-:S04]  /*0cb0*/  IMAD.WIDE.U32 R8, R11, R6, R8 ;  /* 0x000000060b087225 */ /* 0x000fc800078e0008 */
[C---:B------:R-:W-:Y:S02]  /*0cc0*/  IMAD R11, R7.reuse, R6, RZ ;  /* 0x00000006070b7224 */ /* 0x040fe400078e02ff */
[----:B------:R-:W-:-:S04]  /*0cd0*/  IMAD.HI.U32 R8, P0, R7, R5, R8 ;  /* 0x0000000507087227 */ /* 0x000fc80007800008 */
[----:B------:R-:W-:Y:S01]  /*0ce0*/  IMAD.HI.U32 R2, R7, R6, RZ ;  /* 0x0000000607027227 */ /* 0x000fe200078e00ff */
[----:B------:R-:W-:-:S04]  /*0cf0*/  IADD3 R7, P1, PT, R11, R8, RZ ;  /* 0x000000080b077210 */ /* 0x000fc80007f3e0ff */
[----:B------:R-:W-:Y:S01]  /*0d00*/  IADD3.X R2, PT, PT, R2, RZ, RZ, P0, !PT ;  /* 0x000000ff02027210 */ /* 0x000fe200007fe4ff */
        /* <DEDUP_REMOVED lines=18> */
[----:B------:R-:W-:-:S02]  /*0e30*/  ISETP.GE.U32.AND.EX P0, PT, R9, UR5, PT, P0 ;  /* 0x0000000509007c0c */ /* 0x000fc4000bf06100 */
[----:B------:R-:W-:Y:S02]  /*0e40*/  MOV R9, 0x0 ;  /* 0x0000000000097802 */ /* 0x000fe40000000f00 */
[----:B------:R-:W-:Y:S02]  /*0e50*/  ISETP.NE.AND.EX P1, PT, RZ, UR5, PT, P1 ;  /* 0x00000005ff007c0c */ /* 0x000fe4000bf25310 */
[----:B------:R-:W-:-:S04]  /*0e60*/  SEL R7, R7, R2, P0 ;  /* 0x0000000207077207 */ /* 0x000fc80000000000 */
[----:B------:R-:W-:Y:S01]  /*0e70*/  SEL R7, R7, 0xffffffff, P1 ;  /* 0xffffffff07077807 */ /* 0x000fe20000800000 */
[----:B------:R-:W-:Y:S06]  /*0e80*/  RET.REL.NODEC R8 `(_ZN6caffe26detail13GRUUnitKernelIfEEviiiPKT_S4_PKibPS2_) ;  /* 0xfffffff0085c7950 */ /* 0x000fec0003c3ffff */
        .weak           $__internal_4_$__cuda_sm20_rcp_rn_f32_slowpath
        .type           $__internal_4_$__cuda_sm20_rcp_rn_f32_slowpath,@function
        .size           $__internal_4_$__cuda_sm20_rcp_rn_f32_slowpath,($__internal_5_$__cuda_sm20_rem_u64 - $__internal_4_$__cuda_sm20_rcp_rn_f32_slowpath)
$__internal_4_$__cuda_sm20_rcp_rn_f32_slowpath:
[----:B------:R-:W-:Y:S01]  /*0e90*/  IMAD.SHL.U32 R2, R15, 0x2, RZ ;  /* 0x000000020f027824 */ /* 0x000fe200078e00ff */
[----:B------:R-:W-:Y:S01]  /*0ea0*/  BSSY.RECONVERGENT B3, `(.L_x_37) ;  /* 0x0000031000037945 */ /* 0x000fe20003800200 */
[----:B------:R-:W-:-:S03]  /*0eb0*/  IMAD.MOV.U32 R0, RZ, RZ, R15 ;  /* 0x000000ffff007224 */ /* 0x000fc600078e000f */
[----:B------:R-:W-:-:S04]  /*0ec0*/  SHF.R.U32.HI R2, RZ, 0x18, R2 ;  /* 0x00000018ff027819 */ /* 0x000fc80000011602 */
[----:B------:R-:W-:-:S13]  /*0ed0*/  ISETP.NE.U32.AND P0, PT, R2, RZ, PT ;  /* 0x000000ff0200720c */ /* 0x000fda0003f05070 */
[----:B------:R-:W-:Y:S05]  /*0ee0*/  @P0 BRA `(.L_x_38) ;  /* 0x0000000000280947 */ /* 0x000fea0003800000 */
[----:B------:R-:W-:-:S04]  /*0ef0*/  SHF.L.U32 R2, R0, 0x1, RZ ;  /* 0x0000000100027819 */ /* 0x000fc800000006ff */
        /* <DEDUP_REMOVED lines=9> */
.L_x_38:
[----:B------:R-:W-:-:S05]  /*0f90*/  VIADD R18, R2, 0xffffff03 ;  /* 0xffffff0302127836 */ /* 0x000fca0000000000 */
[----:B------:R-:W-:-:S13]  /*0fa0*/  ISETP.GT.U32.AND P0, PT, R18, 0x1, PT ;  /* 0x000000011200780c */ /* 0x000fda0003f04070 */
[----:B------:R-:W-:Y:S05]  /*0fb0*/  @P0 BRA `(.L_x_40) ;  /* 0x0000000000780947 */ /* 0x000fea0003800000 */
[----:B------:R-:W-:Y:S01]  /*0fc0*/  LOP3.LUT R13, R0, 0x7fffff, RZ, 0xc0, !PT ;  /* 0x007fffff000d7812 */ /* 0x000fe200078ec0ff */
[----:B------:R-:W-:-:S03]  /*0fd0*/  IMAD.MOV.U32 R17, RZ, RZ, 0x3 ;  /* 0x00000003ff117424 */ /* 0x000fc600078e00ff */
        /* <DEDUP_REMOVED lines=11> */
[----:B------:R-:W-:Y:S02]  /*1090*/  LOP3.LUT R17, R17, R14, RZ, 0xc0, !PT ;  /* 0x0000000e11117212 */ /* 0x000fe400078ec0ff */
[----:B------:R-:W-:-:S02]  /*10a0*/  IADD3 R15, PT, PT, -R15, RZ, RZ ;  /* 0x000000ff0f0f7210 */ /* 0x000fc40007ffe1ff */
[-C--:B------:R-:W-:Y:S02]  /*10b0*/  SHF.R.U32.HI R17, RZ, R18.reuse, R17 ;  /* 0x00000012ff117219 */ /* 0x080fe40000011611 */
        /* <DEDUP_REMOVED lines=14> */
.L_x_40:
[----:B------:R0:W1:Y:S02]  /*11a0*/  MUFU.RCP R13, R0 ;  /* 0x00000000000d7308 */ /* 0x0000640000001000 */
.L_x_39:
[----:B------:R-:W-:Y:S05]  /*11b0*/  BSYNC.RECONVERGENT B3 ;  /* 0x0000000000037941 */ /* 0x000fea0003800200 */
.L_x_37:
[----:B01----:R-:W-:Y:S02]  /*11c0*/  IMAD.MOV.U32 R0, RZ, RZ, R13 ;  /* 0x000000ffff007224 */ /* 0x003fe400078e000d */
[----:B------:R-:W-:-:S04]  /*11d0*/  HFMA2 R13, -RZ, RZ, 0, 0 ;  /* 0x00000000ff0d7431 */ /* 0x000fc800000001ff */
[----:B------:R-:W-:Y:S05]  /*11e0*/  RET.REL.NODEC R12 `(_ZN6caffe26detail13GRUUnitKernelIfEEviiiPKT_S4_PKibPS2_) ;  /* 0xffffffec0c847950 */ /* 0x000fea0003c3ffff */
        .weak           $__internal_5_$__cuda_sm20_rem_u64
        .type           $__internal_5_$__cuda_sm20_rem_u64,@function
        .size           $__internal_5_$__cuda_sm20_rem_u64,(.L_x_47 - $__internal_5_$__cuda_sm20_rem_u64)
$__internal_5_$__cuda_sm20_rem_u64:
        /* <DEDUP_REMOVED lines=43> */
[----:B------:R-:W-:-:S03]  /*14a0*/  IADD3 R9, P1, PT, -R8, R5, RZ ;  /* 0x0000000508097210 */ /* 0x000fc60007f3e1ff */
[----:B------:R-:W-:Y:S01]  /*14b0*/  IMAD R11, R2, UR4, R11 ;  /* 0x00000004020b7c24 */ /* 0x000fe2000f8e020b */
[----:B------:R-:W-:-:S03]  /*14c0*/  ISETP.GE.U32.AND P0, PT, R9, UR4, PT ;  /* 0x0000000409007c0c */ /* 0x000fc6000bf06070 */
[----:B------:R-:W-:Y:S01]  /*14d0*/  IMAD.X R11, R6, 0x1, ~R11, P1 ;  /* 0x00000001060b7824 */ /* 0x000fe200008e0e0b */
[----:B------:R-:W-:-:S04]  /*14e0*/  IADD3 R2, P1, PT, R9, -UR4, RZ ;  /* 0x8000000409027c10 */ /* 0x000fc8000ff3e0ff */
[C---:B------:R-:W-:Y:S02]  /*14f0*/  ISETP.GE.U32.AND.EX P0, PT, R11.reuse, UR5, PT, P0 ;  /* 0x000000050b007c0c */ /* 0x040fe4000bf06100 */
[----:B------:R-:W-:Y:S02]  /*1500*/  IADD3.X R8, PT, PT, R11, ~UR5, RZ, P1, !PT ;  /* 0x800000050b087c10 */ /* 0x000fe40008ffe4ff */
[----:B------:R-:W-:Y:S01]  /*1510*/  SEL R2, R2, R9, P0 ;  /* 0x0000000902027207 */ /* 0x000fe20000000000 */
[----:B------:R-:W-:Y:S01]  /*1520*/  HFMA2 R9, -RZ, RZ, 0, 0 ;  /* 0x00000000ff097431 */ /* 0x000fe200000001ff */
[----:B------:R-:W-:Y:S02]  /*1530*/  SEL R8, R8, R11, P0 ;  /* 0x0000000b08087207 */ /* 0x000fe40000000000 */
[----:B------:R-:W-:Y:S02]  /*1540*/  ISETP.GE.U32.AND P0, PT, R2, UR4, PT ;  /* 0x0000000402007c0c */ /* 0x000fe4000bf06070 */
[----:B------:R-:W-:-:S02]  /*1550*/  ISETP.NE.U32.AND P1, PT, RZ, UR4, PT ;  /* 0x00000004ff007c0c */ /* 0x000fc4000bf25070 */
[----:B------:R-:W-:Y:S02]  /*1560*/  IADD3 R17, PT, PT, R2, -UR4, RZ ;  /* 0x8000000402117c10 */ /* 0x000fe4000fffe0ff */
[----:B------:R-:W-:Y:S01]  /*1570*/  ISETP.GE.U32.AND.EX P0, PT, R8, UR5, PT, P0 ;  /* 0x0000000508007c0c */ /* 0x000fe2000bf06100 */
[----:B------:R-:W-:Y:S01]  /*1580*/  IMAD.MOV.U32 R8, RZ, RZ, R0 ;  /* 0x000000ffff087224 */ /* 0x000fe200078e0000 */
[----:B------:R-:W-:Y:S02]  /*1590*/  ISETP.NE.AND.EX P1, PT, RZ, UR5, PT, P1 ;  /* 0x00000005ff007c0c */ /* 0x000fe4000bf25310 */
[----:B------:R-:W-:-:S04]  /*15a0*/  SEL R17, R17, R2, P0 ;  /* 0x0000000211117207 */ /* 0x000fc80000000000 */
[----:B------:R-:W-:Y:S01]  /*15b0*/  SEL R17, R17, 0xffffffff, P1 ;  /* 0xffffffff11117807 */ /* 0x000fe20000800000 */
[----:B------:R-:W-:Y:S06]  /*15c0*/  RET.REL.NODEC R8 `(_ZN6caffe26detail13GRUUnitKernelIfEEviiiPKT_S4_PKibPS2_) ;  /* 0xffffffe8088c7950 */ /* 0x000fec0003c3ffff */
.L_x_41:
        /* <DEDUP_REMOVED lines=11> */
.L_x_47:


//--------------------- .nv.shared.reserved.0     --------------------------
	.section	.nv.shared.reserved.0,"aw",@nobits
	.weak		__nv_reservedSMEM_offset_0_alias
	.size		__nv_reservedSMEM_offset_0_alias, 0, 64
	.other		__nv_reservedSMEM_offset_0_alias,@"STO_CUDA_RESERVED_SHARED STV_DEFAULT"
__nv_reservedSMEM_offset_0_alias:
	.zero		0
	.zero		64


//--------------------- .nv.global                --------------------------
	.section	.nv.global,"aw",@nobits
	.align	8
.nv.global:
	.type		_ZTVN10__cxxabiv120__si_class_type_infoE,@object
	.size		_ZTVN10__cxxabiv120__si_class_type_infoE,(_ZTTNSt7__cxx1119basic_ostringstreamIcSt11char_traitsIcESaIcEEE - _ZTVN10__cxxabiv120__si_class_type_infoE)
_ZTVN10__cxxabiv120__si_class_type_infoE:
	.zero		8
	.type		_ZTTNSt7__cxx1119basic_ostringstreamIcSt11char_traitsIcESaIcEEE,@object
	.size		_ZTTNSt7__cxx1119basic_ostringstreamIcSt11char_traitsIcESaIcEEE,(_ZTVN10__cxxabiv120__function_type_infoE - _ZTTNSt7__cxx1119basic_ostringstreamIcSt11char_traitsIcESaIcEEE)
_ZTTNSt7__cxx1119basic_ostringstreamIcSt11char_traitsIcESaIcEEE:
	.zero		8
	.type		_ZTVN10__cxxabiv120__function_type_infoE,@object
	.size		_ZTVN10__cxxabiv120__function_type_infoE,(_ZTVN10__cxxabiv117__class_type_infoE - _ZTVN10__cxxabiv120__function_type_infoE)
_ZTVN10__cxxabiv120__function_type_infoE:
	.zero		8
	.type		_ZTVN10__cxxabiv117__class_type_infoE,@object
	.size		_ZTVN10__cxxabiv117__class_type_infoE,(_ZTTSo - _ZTVN10__cxxabiv117__class_type_infoE)
_ZTVN10__cxxabiv117__class_type_infoE:
	.zero		8
	.type		_ZTTSo,@object
	.size		_ZTTSo,(_ZTVN10__cxxabiv119__pointer_type_infoE - _ZTTSo)
_ZTTSo:
	.zero		8
	.type		_ZTVN10__cxxabiv119__pointer_type_infoE,@object
	.size		_ZTVN10__cxxabiv119__pointer_type_infoE,(_ZTVSt9basic_iosIcSt11char_traitsIcEE - _ZTVN10__cxxabiv119__pointer_type_infoE)
_ZTVN10__cxxabiv119__pointer_type_infoE:
	.zero		8
	.type		_ZTVSt9basic_iosIcSt11char_traitsIcEE,@object
	.size		_ZTVSt9basic_iosIcSt11char_traitsIcEE,(_ZTVN3c105ErrorE - _ZTVSt9basic_iosIcSt11char_traitsIcEE)
_ZTVSt9basic_iosIcSt11char_traitsIcEE:
	.zero		32
	.type		_ZTVN3c105ErrorE,@object
	.size		_ZTVN3c105ErrorE,(_ZTVSt15basic_streambufIcSt11char_traitsIcEE - _ZTVN3c105ErrorE)
_ZTVN3c105ErrorE:
	.zero		40
	.type		_ZTVSt15basic_streambufIcSt11char_traitsIcEE,@object
	.size		_ZTVSt15basic_streambufIcSt11char_traitsIcEE,(_ZTVNSt7__cxx1115basic_stringbufIcSt11char_traitsIcESaIcEEE - _ZTVSt15basic_streambufIcSt11char_traitsIcEE)
_ZTVSt15basic_streambufIcSt11char_traitsIcEE:
	.zero		128
	.type		_ZTVNSt7__cxx1115basic_stringbufIcSt11char_traitsIcESaIcEEE,@object
	.size		_ZTVNSt7__cxx1115basic_stringbufIcSt11char_traitsIcESaIcEEE,(_ZTVN6caffe217GRUUnitGradientOpIfNS_11CUDAContextEEE - _ZTVNSt7__cxx1115basic_stringbufIcSt11char_traitsIcESaIcEEE)
_ZTVNSt7__cxx1115basic_stringbufIcSt11char_traitsIcESaIcEEE:
	.zero		128
	.type		_ZTVN6caffe217GRUUnitGradientOpIfNS_11CUDAContextEEE,@object
	.size		_ZTVN6caffe217GRUUnitGradientOpIfNS_11CUDAContextEEE,(_ZTVN6caffe28OperatorINS_11CUDAContextEEE - _ZTVN6caffe217GRUUnitGradientOpIfNS_11CUDAContextEEE)
_ZTVN6caffe217GRUUnitGradientOpIfNS_11CUDAContextEEE:
	.zero		136
	.type		_ZTVN6caffe28OperatorINS_11CUDAContextEEE,@object
	.size		_ZTVN6caffe28OperatorINS_11CUDAContextEEE,(_ZTVN6caffe29GRUUnitOpIfNS_11CUDAContextEEE - _ZTVN6caffe28OperatorINS_11CUDAContextEEE)
_ZTVN6caffe28OperatorINS_11CUDAContextEEE:
	.zero		136
	.type		_ZTVN6caffe29GRUUnitOpIfNS_11CUDAContextEEE,@object
	.size		_ZTVN6caffe29GRUUnitOpIfNS_11CUDAContextEEE,(.L_11 - _ZTVN6caffe29GRUUnitOpIfNS_11CUDAContextEEE)
_ZTVN6caffe29GRUUnitOpIfNS_11CUDAContextEEE:
	.zero		136
.L_11:


//--------------------- .nv.constant0._ZN6caffe26detail21GRUUnitGradientKernelIfEEviiiPKT_S4_PKiS4_S4_bPS2_S7_ --------------------------
	.section	.nv.constant0._ZN6caffe26detail21GRUUnitGradientKernelIfEEviiiPKT_S4_PKiS4_S4_bPS2_S7_,"a",@progbits
	.sectionflags	@""
	.align	4
.nv.constant0._ZN6caffe26detail21GRUUnitGradientKernelIfEEviiiPKT_S4_PKiS4_S4_bPS2_S7_:
	.zero		976


//--------------------- .nv.constant0._ZN6caffe26detail13GRUUnitKernelIfEEviiiPKT_S4_PKibPS2_ --------------------------
	.section	.nv.constant0._ZN6caffe26detail13GRUUnitKernelIfEEviiiPKT_S4_PKibPS2_,"a",@progbits
	.sectionflags	@""
	.align	4
.nv.constant0._ZN6caffe26detail13GRUUnitKernelIfEEviiiPKT_S4_PKibPS2_:
	.zero		952


//--------------------- SYMBOLS --------------------------

	.type		.nv.reservedSmem.offset0,@object
	.size		.nv.reservedSmem.offset0,0x4
